//
// Generated by NVIDIA NVVM Compiler
//
// Compiler Build ID: CL-36424714
// Cuda compilation tools, release 13.0, V13.0.88
// Based on NVVM 20.0.0
//

.version 9.0
.target sm_100
.address_size 64

	// .globl	_Z4initv
.global .align 1 .b8 _ZN34_INTERNAL_497b8c4b_4_k_cu__Z4initv4cuda3std3__45__cpo5beginE[1];
.global .align 1 .b8 _ZN34_INTERNAL_497b8c4b_4_k_cu__Z4initv4cuda3std3__45__cpo3endE[1];
.global .align 1 .b8 _ZN34_INTERNAL_497b8c4b_4_k_cu__Z4initv4cuda3std3__45__cpo6cbeginE[1];
.global .align 1 .b8 _ZN34_INTERNAL_497b8c4b_4_k_cu__Z4initv4cuda3std3__45__cpo4cendE[1];
.global .align 1 .b8 _ZN34_INTERNAL_497b8c4b_4_k_cu__Z4initv4cuda3std3__45__cpo6rbeginE[1];
.global .align 1 .b8 _ZN34_INTERNAL_497b8c4b_4_k_cu__Z4initv4cuda3std3__45__cpo4rendE[1];
.global .align 1 .b8 _ZN34_INTERNAL_497b8c4b_4_k_cu__Z4initv4cuda3std3__45__cpo7crbeginE[1];
.global .align 1 .b8 _ZN34_INTERNAL_497b8c4b_4_k_cu__Z4initv4cuda3std3__45__cpo5crendE[1];
.global .align 1 .b8 _ZN34_INTERNAL_497b8c4b_4_k_cu__Z4initv4cuda3std3__436_GLOBAL__N__497b8c4b_4_k_cu__Z4initv6ignoreE[1];
.global .align 1 .b8 _ZN34_INTERNAL_497b8c4b_4_k_cu__Z4initv4cuda3std3__419piecewise_constructE[1];
.global .align 1 .b8 _ZN34_INTERNAL_497b8c4b_4_k_cu__Z4initv4cuda3std3__48in_placeE[1];
.global .align 1 .b8 _ZN34_INTERNAL_497b8c4b_4_k_cu__Z4initv4cuda3std3__420unreachable_sentinelE[1];
.global .align 1 .b8 _ZN34_INTERNAL_497b8c4b_4_k_cu__Z4initv4cuda3std3__47nulloptE[1];
.global .align 1 .b8 _ZN34_INTERNAL_497b8c4b_4_k_cu__Z4initv4cuda3std3__48unexpectE[1];
.global .align 1 .b8 _ZN34_INTERNAL_497b8c4b_4_k_cu__Z4initv4cuda3std6ranges3__45__cpo4swapE[1];
.global .align 1 .b8 _ZN34_INTERNAL_497b8c4b_4_k_cu__Z4initv4cuda3std6ranges3__45__cpo9iter_moveE[1];
.global .align 1 .b8 _ZN34_INTERNAL_497b8c4b_4_k_cu__Z4initv4cuda3std6ranges3__45__cpo5beginE[1];
.global .align 1 .b8 _ZN34_INTERNAL_497b8c4b_4_k_cu__Z4initv4cuda3std6ranges3__45__cpo3endE[1];
.global .align 1 .b8 _ZN34_INTERNAL_497b8c4b_4_k_cu__Z4initv4cuda3std6ranges3__45__cpo6cbeginE[1];
.global .align 1 .b8 _ZN34_INTERNAL_497b8c4b_4_k_cu__Z4initv4cuda3std6ranges3__45__cpo4cendE[1];
.global .align 1 .b8 _ZN34_INTERNAL_497b8c4b_4_k_cu__Z4initv4cuda3std6ranges3__45__cpo7advanceE[1];
.global .align 1 .b8 _ZN34_INTERNAL_497b8c4b_4_k_cu__Z4initv4cuda3std6ranges3__45__cpo9iter_swapE[1];
.global .align 1 .b8 _ZN34_INTERNAL_497b8c4b_4_k_cu__Z4initv4cuda3std6ranges3__45__cpo4nextE[1];
.global .align 1 .b8 _ZN34_INTERNAL_497b8c4b_4_k_cu__Z4initv4cuda3std6ranges3__45__cpo4prevE[1];
.global .align 1 .b8 _ZN34_INTERNAL_497b8c4b_4_k_cu__Z4initv4cuda3std6ranges3__45__cpo4dataE[1];
.global .align 1 .b8 _ZN34_INTERNAL_497b8c4b_4_k_cu__Z4initv4cuda3std6ranges3__45__cpo5cdataE[1];
.global .align 1 .b8 _ZN34_INTERNAL_497b8c4b_4_k_cu__Z4initv4cuda3std6ranges3__45__cpo4sizeE[1];
.global .align 1 .b8 _ZN34_INTERNAL_497b8c4b_4_k_cu__Z4initv4cuda3std6ranges3__45__cpo5ssizeE[1];
.global .align 1 .b8 _ZN34_INTERNAL_497b8c4b_4_k_cu__Z4initv4cuda3std6ranges3__45__cpo8distanceE[1];
.global .align 1 .b8 _ZN34_INTERNAL_497b8c4b_4_k_cu__Z4initv6thrust24THRUST_300001_SM_1000_NS8cuda_cub3parE[1];
.global .align 1 .b8 _ZN34_INTERNAL_497b8c4b_4_k_cu__Z4initv6thrust24THRUST_300001_SM_1000_NS8cuda_cub10par_nosyncE[1];
.global .align 1 .b8 _ZN34_INTERNAL_497b8c4b_4_k_cu__Z4initv6thrust24THRUST_300001_SM_1000_NS6system6detail10sequential3seqE[1];
.global .align 1 .b8 _ZN34_INTERNAL_497b8c4b_4_k_cu__Z4initv6thrust24THRUST_300001_SM_1000_NS6system3cpp3parE[1];
.global .align 1 .b8 _ZN34_INTERNAL_497b8c4b_4_k_cu__Z4initv6thrust24THRUST_300001_SM_1000_NS12placeholders2_1E[1];
.global .align 1 .b8 _ZN34_INTERNAL_497b8c4b_4_k_cu__Z4initv6thrust24THRUST_300001_SM_1000_NS12placeholders2_2E[1];
.global .align 1 .b8 _ZN34_INTERNAL_497b8c4b_4_k_cu__Z4initv6thrust24THRUST_300001_SM_1000_NS12placeholders2_3E[1];
.global .align 1 .b8 _ZN34_INTERNAL_497b8c4b_4_k_cu__Z4initv6thrust24THRUST_300001_SM_1000_NS12placeholders2_4E[1];
.global .align 1 .b8 _ZN34_INTERNAL_497b8c4b_4_k_cu__Z4initv6thrust24THRUST_300001_SM_1000_NS12placeholders2_5E[1];
.global .align 1 .b8 _ZN34_INTERNAL_497b8c4b_4_k_cu__Z4initv6thrust24THRUST_300001_SM_1000_NS12placeholders2_6E[1];
.global .align 1 .b8 _ZN34_INTERNAL_497b8c4b_4_k_cu__Z4initv6thrust24THRUST_300001_SM_1000_NS12placeholders2_7E[1];
.global .align 1 .b8 _ZN34_INTERNAL_497b8c4b_4_k_cu__Z4initv6thrust24THRUST_300001_SM_1000_NS12placeholders2_8E[1];
.global .align 1 .b8 _ZN34_INTERNAL_497b8c4b_4_k_cu__Z4initv6thrust24THRUST_300001_SM_1000_NS12placeholders2_9E[1];
.global .align 1 .b8 _ZN34_INTERNAL_497b8c4b_4_k_cu__Z4initv6thrust24THRUST_300001_SM_1000_NS12placeholders3_10E[1];
.global .align 1 .b8 _ZN34_INTERNAL_497b8c4b_4_k_cu__Z4initv6thrust24THRUST_300001_SM_1000_NS3seqE[1];
.global .align 1 .b8 _ZN34_INTERNAL_497b8c4b_4_k_cu__Z4initv6thrust24THRUST_300001_SM_1000_NS6deviceE[1];

.visible .entry _Z4initv()
{


	ret;

}
	// .globl	_Z7processiPfS_
.visible .entry _Z7processiPfS_(
	.param .u32 _Z7processiPfS__param_0,
	.param .u64 .ptr .align 1 _Z7processiPfS__param_1,
	.param .u64 .ptr .align 1 _Z7processiPfS__param_2
)
{
	.local .align 16 .b8 	__local_depot1[49152];
	.reg .b64 	%SP;
	.reg .b64 	%SPL;
	.reg .pred 	%p<7>;
	.reg .b32 	%r<66>;
	.reg .b32 	%f<116>;
	.reg .b64 	%rd<106>;

	mov.u64 	%SPL, __local_depot1;
	ld.param.u64 	%rd40, [_Z7processiPfS__param_1];
	ld.param.u64 	%rd38, [_Z7processiPfS__param_2];
	cvta.to.global.u64 	%rd1, %rd40;
	cvta.to.global.u64 	%rd2, %rd38;
	add.u64 	%rd3, %SPL, 0;
	mov.b64 	%rd92, 0;
$L__BB1_1:
	add.s64 	%rd42, %rd3, %rd92;
	add.s64 	%rd43, %rd1, %rd92;
	ld.global.f32 	%f1, [%rd43];
	ld.global.f32 	%f2, [%rd43+4];
	ld.global.f32 	%f3, [%rd43+8];
	ld.global.f32 	%f4, [%rd43+12];
	st.local.v4.f32 	[%rd42], {%f1, %f2, %f3, %f4};
	ld.global.f32 	%f5, [%rd43+16];
	ld.global.f32 	%f6, [%rd43+20];
	ld.global.f32 	%f7, [%rd43+24];
	ld.global.f32 	%f8, [%rd43+28];
	st.local.v4.f32 	[%rd42+16], {%f5, %f6, %f7, %f8};
	ld.global.f32 	%f9, [%rd43+32];
	ld.global.f32 	%f10, [%rd43+36];
	ld.global.f32 	%f11, [%rd43+40];
	ld.global.f32 	%f12, [%rd43+44];
	st.local.v4.f32 	[%rd42+32], {%f9, %f10, %f11, %f12};
	ld.global.f32 	%f13, [%rd43+48];
	ld.global.f32 	%f14, [%rd43+52];
	ld.global.f32 	%f15, [%rd43+56];
	ld.global.f32 	%f16, [%rd43+60];
	st.local.v4.f32 	[%rd42+48], {%f13, %f14, %f15, %f16};
	ld.global.f32 	%f17, [%rd43+64];
	ld.global.f32 	%f18, [%rd43+68];
	ld.global.f32 	%f19, [%rd43+72];
	ld.global.f32 	%f20, [%rd43+76];
	st.local.v4.f32 	[%rd42+64], {%f17, %f18, %f19, %f20};
	ld.global.f32 	%f21, [%rd43+80];
	ld.global.f32 	%f22, [%rd43+84];
	ld.global.f32 	%f23, [%rd43+88];
	ld.global.f32 	%f24, [%rd43+92];
	st.local.v4.f32 	[%rd42+80], {%f21, %f22, %f23, %f24};
	ld.global.f32 	%f25, [%rd43+96];
	ld.global.f32 	%f26, [%rd43+100];
	ld.global.f32 	%f27, [%rd43+104];
	ld.global.f32 	%f28, [%rd43+108];
	st.local.v4.f32 	[%rd42+96], {%f25, %f26, %f27, %f28};
	ld.global.f32 	%f29, [%rd43+112];
	ld.global.f32 	%f30, [%rd43+116];
	ld.global.f32 	%f31, [%rd43+120];
	ld.global.f32 	%f32, [%rd43+124];
	st.local.v4.f32 	[%rd42+112], {%f29, %f30, %f31, %f32};
	ld.global.f32 	%f33, [%rd43+128];
	ld.global.f32 	%f34, [%rd43+132];
	ld.global.f32 	%f35, [%rd43+136];
	ld.global.f32 	%f36, [%rd43+140];
	st.local.v4.f32 	[%rd42+128], {%f33, %f34, %f35, %f36};
	ld.global.f32 	%f37, [%rd43+144];
	ld.global.f32 	%f38, [%rd43+148];
	ld.global.f32 	%f39, [%rd43+152];
	ld.global.f32 	%f40, [%rd43+156];
	st.local.v4.f32 	[%rd42+144], {%f37, %f38, %f39, %f40};
	ld.global.f32 	%f41, [%rd43+160];
	ld.global.f32 	%f42, [%rd43+164];
	ld.global.f32 	%f43, [%rd43+168];
	ld.global.f32 	%f44, [%rd43+172];
	st.local.v4.f32 	[%rd42+160], {%f41, %f42, %f43, %f44};
	ld.global.f32 	%f45, [%rd43+176];
	ld.global.f32 	%f46, [%rd43+180];
	ld.global.f32 	%f47, [%rd43+184];
	ld.global.f32 	%f48, [%rd43+188];
	st.local.v4.f32 	[%rd42+176], {%f45, %f46, %f47, %f48};
	ld.global.f32 	%f49, [%rd43+192];
	ld.global.f32 	%f50, [%rd43+196];
	ld.global.f32 	%f51, [%rd43+200];
	ld.global.f32 	%f52, [%rd43+204];
	st.local.v4.f32 	[%rd42+192], {%f49, %f50, %f51, %f52};
	ld.global.f32 	%f53, [%rd43+208];
	ld.global.f32 	%f54, [%rd43+212];
	ld.global.f32 	%f55, [%rd43+216];
	ld.global.f32 	%f56, [%rd43+220];
	st.local.v4.f32 	[%rd42+208], {%f53, %f54, %f55, %f56};
	ld.global.f32 	%f57, [%rd43+224];
	ld.global.f32 	%f58, [%rd43+228];
	ld.global.f32 	%f59, [%rd43+232];
	ld.global.f32 	%f60, [%rd43+236];
	st.local.v4.f32 	[%rd42+224], {%f57, %f58, %f59, %f60};
	ld.global.f32 	%f61, [%rd43+240];
	ld.global.f32 	%f62, [%rd43+244];
	ld.global.f32 	%f63, [%rd43+248];
	ld.global.f32 	%f64, [%rd43+252];
	st.local.v4.f32 	[%rd42+240], {%f61, %f62, %f63, %f64};
	add.s64 	%rd92, %rd92, 256;
	setp.eq.s64 	%p1, %rd92, 49152;
	@%p1 bra 	$L__BB1_2;
	bra.uni 	$L__BB1_1;
$L__BB1_2:
	ld.param.u32 	%r59, [_Z7processiPfS__param_0];
	setp.lt.s32 	%p2, %r59, 1;
	@%p2 bra 	$L__BB1_8;
	ld.param.u32 	%r60, [_Z7processiPfS__param_0];
	setp.eq.s32 	%p3, %r60, 1;
	mov.b32 	%r65, 0;
	@%p3 bra 	$L__BB1_6;
	ld.param.u32 	%r61, [_Z7processiPfS__param_0];
	add.s64 	%rd105, %rd3, 40;
	add.s64 	%rd103, %rd3, 32;
	add.s64 	%rd101, %rd3, 24;
	add.s64 	%rd99, %rd3, 16;
	and.b32  	%r8, %r61, 2147483646;
	neg.s32 	%r64, %r8;
	add.s64 	%rd95, %rd3, 8;
	add.s64 	%rd93, %rd2, 4;
	mov.b64 	%rd104, 10;
	mov.b64 	%rd102, 8;
	mov.b64 	%rd100, 6;
	mov.b64 	%rd98, 4;
	mov.b64 	%rd96, 0;
	mov.b64 	%rd94, 2;
	mov.u64 	%rd97, %rd3;
$L__BB1_5:
	ld.param.u32 	%r62, [_Z7processiPfS__param_0];
	and.b32  	%r65, %r62, 2147483646;
	mul.hi.u64 	%rd50, %rd104, -6148914691236517205;
	shr.u64 	%rd51, %rd50, 13;
	mad.lo.s64 	%rd52, %rd51, -49152, %rd105;
	mul.hi.u64 	%rd53, %rd102, -6148914691236517205;
	shr.u64 	%rd54, %rd53, 13;
	mad.lo.s64 	%rd55, %rd54, -49152, %rd103;
	mul.hi.u64 	%rd56, %rd100, -6148914691236517205;
	shr.u64 	%rd57, %rd56, 13;
	mad.lo.s64 	%rd58, %rd57, -49152, %rd101;
	mul.hi.u64 	%rd59, %rd98, -6148914691236517205;
	shr.u64 	%rd60, %rd59, 13;
	mad.lo.s64 	%rd61, %rd60, -49152, %rd99;
	mul.hi.u64 	%rd62, %rd96, -6148914691236517205;
	shr.u64 	%rd63, %rd62, 13;
	mad.lo.s64 	%rd64, %rd63, -49152, %rd97;
	mul.hi.u64 	%rd65, %rd94, -6148914691236517205;
	shr.u64 	%rd66, %rd65, 13;
	mad.lo.s64 	%rd67, %rd66, -49152, %rd95;
	ld.local.v2.f32 	{%f65, %f66}, [%rd64];
	add.f32 	%f67, %f65, 0f00000000;
	add.f32 	%f68, %f67, %f66;
	ld.local.v2.f32 	{%f69, %f70}, [%rd67];
	add.f32 	%f71, %f68, %f69;
	add.f32 	%f72, %f71, %f70;
	ld.local.v2.f32 	{%f73, %f74}, [%rd61];
	add.f32 	%f75, %f72, %f73;
	add.f32 	%f76, %f75, %f74;
	ld.local.v2.f32 	{%f77, %f78}, [%rd58];
	add.f32 	%f79, %f76, %f77;
	add.f32 	%f80, %f79, %f78;
	ld.local.v2.f32 	{%f81, %f82}, [%rd55];
	add.f32 	%f83, %f80, %f81;
	add.f32 	%f84, %f83, %f82;
	st.global.f32 	[%rd93+-4], %f84;
	add.f32 	%f85, %f66, 0f00000000;
	add.f32 	%f86, %f85, %f69;
	add.f32 	%f87, %f86, %f70;
	add.f32 	%f88, %f87, %f73;
	add.f32 	%f89, %f88, %f74;
	add.f32 	%f90, %f89, %f77;
	add.f32 	%f91, %f90, %f78;
	add.f32 	%f92, %f91, %f81;
	add.f32 	%f93, %f92, %f82;
	ld.local.f32 	%f94, [%rd52];
	add.f32 	%f95, %f93, %f94;
	st.global.f32 	[%rd93], %f95;
	add.s64 	%rd105, %rd105, 8;
	add.s64 	%rd104, %rd104, 2;
	add.s64 	%rd103, %rd103, 8;
	add.s64 	%rd102, %rd102, 2;
	add.s64 	%rd101, %rd101, 8;
	add.s64 	%rd100, %rd100, 2;
	add.s64 	%rd99, %rd99, 8;
	add.s64 	%rd98, %rd98, 2;
	add.s64 	%rd97, %rd97, 8;
	add.s64 	%rd96, %rd96, 2;
	add.s32 	%r64, %r64, 2;
	add.s64 	%rd95, %rd95, 8;
	add.s64 	%rd94, %rd94, 2;
	add.s64 	%rd93, %rd93, 8;
	setp.ne.s32 	%p4, %r64, 0;
	@%p4 bra 	$L__BB1_5;
$L__BB1_6:
	ld.param.u32 	%r63, [_Z7processiPfS__param_0];
	and.b32  	%r9, %r63, 1;
	setp.eq.b32 	%p5, %r9, 1;
	not.pred 	%p6, %p5;
	@%p6 bra 	$L__BB1_8;
	ld.param.u64 	%rd91, [_Z7processiPfS__param_2];
	mul.hi.u32 	%r10, %r65, 715827883;
	shr.u32 	%r11, %r10, 11;
	mul.lo.s32 	%r12, %r11, 12288;
	sub.s32 	%r13, %r65, %r12;
	mul.wide.u32 	%rd68, %r13, 4;
	add.s64 	%rd69, %rd3, %rd68;
	ld.local.f32 	%f96, [%rd69];
	add.f32 	%f97, %f96, 0f00000000;
	add.s32 	%r14, %r65, 1;
	mul.hi.u32 	%r15, %r14, 715827883;
	shr.u32 	%r16, %r15, 11;
	mul.lo.s32 	%r17, %r16, 12288;
	sub.s32 	%r18, %r14, %r17;
	mul.wide.u32 	%rd70, %r18, 4;
	add.s64 	%rd71, %rd3, %rd70;
	ld.local.f32 	%f98, [%rd71];
	add.f32 	%f99, %f97, %f98;
	add.s32 	%r19, %r65, 2;
	mul.hi.u32 	%r20, %r19, -1431655765;
	shr.u32 	%r21, %r20, 13;
	mul.lo.s32 	%r22, %r21, 12288;
	sub.s32 	%r23, %r19, %r22;
	mul.wide.u32 	%rd72, %r23, 4;
	add.s64 	%rd73, %rd3, %rd72;
	ld.local.f32 	%f100, [%rd73];
	add.f32 	%f101, %f99, %f100;
	add.s32 	%r24, %r65, 3;
	mul.hi.u32 	%r25, %r24, -1431655765;
	shr.u32 	%r26, %r25, 13;
	mul.lo.s32 	%r27, %r26, 12288;
	sub.s32 	%r28, %r24, %r27;
	mul.wide.u32 	%rd74, %r28, 4;
	add.s64 	%rd75, %rd3, %rd74;
	ld.local.f32 	%f102, [%rd75];
	add.f32 	%f103, %f101, %f102;
	add.s32 	%r29, %r65, 4;
	mul.hi.u32 	%r30, %r29, -1431655765;
	shr.u32 	%r31, %r30, 13;
	mul.lo.s32 	%r32, %r31, 12288;
	sub.s32 	%r33, %r29, %r32;
	mul.wide.u32 	%rd76, %r33, 4;
	add.s64 	%rd77, %rd3, %rd76;
	ld.local.f32 	%f104, [%rd77];
	add.f32 	%f105, %f103, %f104;
	add.s32 	%r34, %r65, 5;
	mul.hi.u32 	%r35, %r34, -1431655765;
	shr.u32 	%r36, %r35, 13;
	mul.lo.s32 	%r37, %r36, 12288;
	sub.s32 	%r38, %r34, %r37;
	mul.wide.u32 	%rd78, %r38, 4;
	add.s64 	%rd79, %rd3, %rd78;
	ld.local.f32 	%f106, [%rd79];
	add.f32 	%f107, %f105, %f106;
	add.s32 	%r39, %r65, 6;
	mul.hi.u32 	%r40, %r39, -1431655765;
	shr.u32 	%r41, %r40, 13;
	mul.lo.s32 	%r42, %r41, 12288;
	sub.s32 	%r43, %r39, %r42;
	mul.wide.u32 	%rd80, %r43, 4;
	add.s64 	%rd81, %rd3, %rd80;
	ld.local.f32 	%f108, [%rd81];
	add.f32 	%f109, %f107, %f108;
	add.s32 	%r44, %r65, 7;
	mul.hi.u32 	%r45, %r44, -1431655765;
	shr.u32 	%r46, %r45, 13;
	mul.lo.s32 	%r47, %r46, 12288;
	sub.s32 	%r48, %r44, %r47;
	mul.wide.u32 	%rd82, %r48, 4;
	add.s64 	%rd83, %rd3, %rd82;
	ld.local.f32 	%f110, [%rd83];
	add.f32 	%f111, %f109, %f110;
	add.s32 	%r49, %r65, 8;
	mul.hi.u32 	%r50, %r49, -1431655765;
	shr.u32 	%r51, %r50, 13;
	mul.lo.s32 	%r52, %r51, 12288;
	sub.s32 	%r53, %r49, %r52;
	mul.wide.u32 	%rd84, %r53, 4;
	add.s64 	%rd85, %rd3, %rd84;
	ld.local.f32 	%f112, [%rd85];
	add.f32 	%f113, %f111, %f112;
	add.s32 	%r54, %r65, 9;
	mul.hi.u32 	%r55, %r54, -1431655765;
	shr.u32 	%r56, %r55, 13;
	mul.lo.s32 	%r57, %r56, 12288;
	sub.s32 	%r58, %r54, %r57;
	mul.wide.u32 	%rd86, %r58, 4;
	add.s64 	%rd87, %rd3, %rd86;
	ld.local.f32 	%f114, [%rd87];
	add.f32 	%f115, %f113, %f114;
	cvta.to.global.u64 	%rd88, %rd91;
	mul.wide.u32 	%rd89, %r65, 4;
	add.s64 	%rd90, %rd88, %rd89;
	st.global.f32 	[%rd90], %f115;
$L__BB1_8:
	ret;

}
	// .globl	_ZN3cub18CUB_300001_SM_10006detail11EmptyKernelIvEEvv
.visible .entry _ZN3cub18CUB_300001_SM_10006detail11EmptyKernelIvEEvv()
{


	ret;

}
	// .globl	_ZN3cub18CUB_300001_SM_10006detail8for_each13static_kernelINS2_12policy_hub_t12policy_500_tEmN6thrust24THRUST_300001_SM_1000_NS8cuda_cub20__uninitialized_fill7functorINS7_10device_ptrIfEEfEEEEvT0_T1_
.visible .entry _ZN3cub18CUB_300001_SM_10006detail8for_each13static_kernelINS2_12policy_hub_t12policy_500_tEmN6thrust24THRUST_300001_SM_1000_NS8cuda_cub20__uninitialized_fill7functorINS7_10device_ptrIfEEfEEEEvT0_T1_(
	.param .u64 _ZN3cub18CUB_300001_SM_10006detail8for_each13static_kernelINS2_12policy_hub_t12policy_500_tEmN6thrust24THRUST_300001_SM_1000_NS8cuda_cub20__uninitialized_fill7functorINS7_10device_ptrIfEEfEEEEvT0_T1__param_0,
	.param .align 8 .b8 _ZN3cub18CUB_300001_SM_10006detail8for_each13static_kernelINS2_12policy_hub_t12policy_500_tEmN6thrust24THRUST_300001_SM_1000_NS8cuda_cub20__uninitialized_fill7functorINS7_10device_ptrIfEEfEEEEvT0_T1__param_1[16]
)
.maxntid 256
{
	.reg .pred 	%p<4>;
	.reg .b16 	%rs<5>;
	.reg .b32 	%r<10>;
	.reg .b32 	%f<3>;
	.reg .b64 	%rd<16>;

	ld.param.f32 	%f2, [_ZN3cub18CUB_300001_SM_10006detail8for_each13static_kernelINS2_12policy_hub_t12policy_500_tEmN6thrust24THRUST_300001_SM_1000_NS8cuda_cub20__uninitialized_fill7functorINS7_10device_ptrIfEEfEEEEvT0_T1__param_1+8];
	ld.param.u64 	%rd4, [_ZN3cub18CUB_300001_SM_10006detail8for_each13static_kernelINS2_12policy_hub_t12policy_500_tEmN6thrust24THRUST_300001_SM_1000_NS8cuda_cub20__uninitialized_fill7functorINS7_10device_ptrIfEEfEEEEvT0_T1__param_1];
	ld.param.u64 	%rd5, [_ZN3cub18CUB_300001_SM_10006detail8for_each13static_kernelINS2_12policy_hub_t12policy_500_tEmN6thrust24THRUST_300001_SM_1000_NS8cuda_cub20__uninitialized_fill7functorINS7_10device_ptrIfEEfEEEEvT0_T1__param_0];
	mov.u32 	%r7, %ctaid.x;
	mul.wide.u32 	%rd1, %r7, 512;
	sub.s64 	%rd2, %rd5, %rd1;
	setp.lt.u64 	%p1, %rd2, 512;
	@%p1 bra 	$L__BB3_2;
	mov.u32 	%r9, %tid.x;
	cvta.to.global.u64 	%rd11, %rd4;
	cvt.u64.u32 	%rd12, %r9;
	add.s64 	%rd13, %rd1, %rd12;
	shl.b64 	%rd14, %rd13, 2;
	add.s64 	%rd15, %rd11, %rd14;
	st.global.f32 	[%rd15], %f2;
	st.global.f32 	[%rd15+1024], %f2;
	bra.uni 	$L__BB3_6;
$L__BB3_2:
	cvta.to.global.u64 	%rd6, %rd4;
	mov.u32 	%r1, %tid.x;
	cvt.u64.u32 	%rd7, %r1;
	setp.le.u64 	%p2, %rd2, %rd7;
	add.s64 	%rd8, %rd1, %rd7;
	shl.b64 	%rd9, %rd8, 2;
	add.s64 	%rd3, %rd6, %rd9;
	@%p2 bra 	$L__BB3_4;
	st.global.f32 	[%rd3], %f2;
$L__BB3_4:
	add.s32 	%r8, %r1, 256;
	cvt.u64.u32 	%rd10, %r8;
	setp.le.u64 	%p3, %rd2, %rd10;
	@%p3 bra 	$L__BB3_6;
	st.global.f32 	[%rd3+1024], %f2;
$L__BB3_6:
	ret;

}


// ===== COMPILED SASS (sm_100) =====

	.target	sm_100

	.elftype	@"ET_EXEC"


//--------------------- .note.nv.tkinfo           --------------------------
	.section	.note.nv.tkinfo,"",@"SHT_NOTE"
	.sectionflags	@"SHF_NOTE_NV_TKINFO"
	.tkinfo
        /*0018*/ 	.word	0x00000002
        /*0030*/ 	.string	""
        /*0030*/ 	.string	"ptxas"
        /*0030*/ 	.string	"Cuda compilation tools, release 13.0, V13.0.88"
        /*0030*/ 	.string	"Build cuda_13.0.r13.0/compiler.36424714_0"
        /*0030*/ 	.string	"-arch sm_100 -m 64 "



//--------------------- .note.nv.cuinfo           --------------------------
	.section	.note.nv.cuinfo,"",@"SHT_NOTE"
	.sectionflags	@"SHF_NOTE_NV_CUINFO"
        /*0018*/ 	.short	0x0002
        /*001a*/ 	.short	0x0064
        /*001c*/ 	.short	0x0082
	.zero		2


//--------------------- .nv.info                  --------------------------
	.section	.nv.info,"",@"SHT_CUDA_INFO"
	.align	4


	//----- nvinfo : EIATTR_REGCOUNT
	.align		4
        /*0000*/ 	.byte	0x04, 0x2f
        /*0002*/ 	.short	(.L_46 - .L_45)
	.align		4
.L_45:
        /*0004*/ 	.word	index@(_Z4initv)
        /*0008*/ 	.word	0x00000004


	//----- nvinfo : EIATTR_FRAME_SIZE
	.align		4
.L_46:
        /*000c*/ 	.byte	0x04, 0x11
        /*000e*/ 	.short	(.L_48 - .L_47)
	.align		4
.L_47:
        /*0010*/ 	.word	index@(_Z4initv)
        /*0014*/ 	.word	0x00000000


	//----- nvinfo : EIATTR_REGCOUNT
	.align		4
.L_48:
        /*0018*/ 	.byte	0x04, 0x2f
        /*001a*/ 	.short	(.L_50 - .L_49)
	.align		4
.L_49:
        /*001c*/ 	.word	index@(_Z7processiPfS_)
        /*0020*/ 	.word	0x00000020


	//----- nvinfo : EIATTR_FRAME_SIZE
	.align		4
.L_50:
        /*0024*/ 	.byte	0x04, 0x11
        /*0026*/ 	.short	(.L_52 - .L_51)
	.align		4
.L_51:
        /*0028*/ 	.word	index@(_Z7processiPfS_)
        /*002c*/ 	.word	0x0000c000


	//----- nvinfo : EIATTR_REGCOUNT
	.align		4
.L_52:
        /*0030*/ 	.byte	0x04, 0x2f
        /*0032*/ 	.short	(.L_54 - .L_53)
	.align		4
.L_53:
        /*0034*/ 	.word	index@(_ZN3cub18CUB_300001_SM_10006detail11EmptyKernelIvEEvv)
        /*0038*/ 	.word	0x00000004


	//----- nvinfo : EIATTR_FRAME_SIZE
	.align		4
.L_54:
        /*003c*/ 	.byte	0x04, 0x11
        /*003e*/ 	.short	(.L_56 - .L_55)
	.align		4
.L_55:
        /*0040*/ 	.word	index@(_ZN3cub18CUB_300001_SM_10006detail11EmptyKernelIvEEvv)
        /*0044*/ 	.word	0x00000000


	//----- nvinfo : EIATTR_REGCOUNT
	.align		4
.L_56:
        /*0048*/ 	.byte	0x04, 0x2f
        /*004a*/ 	.short	(.L_58 - .L_57)
	.align		4
.L_57:
        /*004c*/ 	.word	index@(_ZN3cub18CUB_300001_SM_10006detail8for_each13static_kernelINS2_12policy_hub_t12policy_500_tEmN6thrust24THRUST_300001_SM_1000_NS8cuda_cub20__uninitialized_fill7functorINS7_10device_ptrIfEEfEEEEvT0_T1_)
        /*0050*/ 	.word	0x00000008


	//----- nvinfo : EIATTR_FRAME_SIZE
	.align		4
.L_58:
        /*0054*/ 	.byte	0x04, 0x11
        /*0056*/ 	.short	(.L_60 - .L_59)
	.align		4
.L_59:
        /*0058*/ 	.word	index@(_ZN3cub18CUB_300001_SM_10006detail8for_each13static_kernelINS2_12policy_hub_t12policy_500_tEmN6thrust24THRUST_300001_SM_1000_NS8cuda_cub20__uninitialized_fill7functorINS7_10device_ptrIfEEfEEEEvT0_T1_)
        /*005c*/ 	.word	0x00000000


	//----- nvinfo : EIATTR_MIN_STACK_SIZE
	.align		4
.L_60:
        /*0060*/ 	.byte	0x04, 0x12
        /*0062*/ 	.short	(.L_62 - .L_61)
	.align		4
.L_61:
        /*0064*/ 	.word	index@(_ZN3cub18CUB_300001_SM_10006detail8for_each13static_kernelINS2_12policy_hub_t12policy_500_tEmN6thrust24THRUST_300001_SM_1000_NS8cuda_cub20__uninitialized_fill7functorINS7_10device_ptrIfEEfEEEEvT0_T1_)
        /*0068*/ 	.word	0x00000000


	//----- nvinfo : EIATTR_MIN_STACK_SIZE
	.align		4
.L_62:
        /*006c*/ 	.byte	0x04, 0x12
        /*006e*/ 	.short	(.L_64 - .L_63)
	.align		4
.L_63:
        /*0070*/ 	.word	index@(_ZN3cub18CUB_300001_SM_10006detail11EmptyKernelIvEEvv)
        /*0074*/ 	.word	0x00000000


	//----- nvinfo : EIATTR_MIN_STACK_SIZE
	.align		4
.L_64:
        /*0078*/ 	.byte	0x04, 0x12
        /*007a*/ 	.short	(.L_66 - .L_65)
	.align		4
.L_65:
        /*007c*/ 	.word	index@(_Z7processiPfS_)
        /*0080*/ 	.word	0x0000c000


	//----- nvinfo : EIATTR_MIN_STACK_SIZE
	.align		4
.L_66:
        /*0084*/ 	.byte	0x04, 0x12
        /*0086*/ 	.short	(.L_68 - .L_67)
	.align		4
.L_67:
        /*0088*/ 	.word	index@(_Z4initv)
        /*008c*/ 	.word	0x00000000
.L_68:


//--------------------- .nv.compat                --------------------------
	.section	.nv.compat,"",@"SHT_CUDA_COMPAT_INFO"
	.align	4
        /*0000*/ 	.byte	0x02, 0x09, 0x00, 0x00, 0x02, 0x02, 0x01, 0x00, 0x02, 0x05, 0x05, 0x00, 0x03, 0x07, 0x01, 0x01
        /*0010*/ 	.byte	0x02, 0x03, 0x00, 0x00, 0x02, 0x06, 0x01, 0x00, 0x04, 0x0b, 0x08, 0x00, 0x09, 0x00, 0x00, 0x00
        /*0020*/ 	.byte	0x00, 0x00, 0x00, 0x00


//--------------------- .nv.info._ZN3cub18CUB_300001_SM_10006detail8for_each13static_kernelINS2_12policy_hub_t12policy_500_tEmN6thrust24THRUST_300001_SM_1000_NS8cuda_cub20__uninitialized_fill7functorINS7_10device_ptrIfEEfEEEEvT0_T1_ --------------------------
	.section	.nv.info._ZN3cub18CUB_300001_SM_10006detail8for_each13static_kernelINS2_12policy_hub_t12policy_500_tEmN6thrust24THRUST_300001_SM_1000_NS8cuda_cub20__uninitialized_fill7functorINS7_10device_ptrIfEEfEEEEvT0_T1_,"",@"SHT_CUDA_INFO"
	.sectionflags	@""
	.align	4


	//----- nvinfo : EIATTR_CUDA_API_VERSION
	.align		4
        /*0000*/ 	.byte	0x04, 0x37
        /*0002*/ 	.short	(.L_70 - .L_69)
.L_69:
        /*0004*/ 	.word	0x00000082


	//----- nvinfo : EIATTR_KPARAM_INFO
	.align		4
.L_70:
        /*0008*/ 	.byte	0x04, 0x17
        /*000a*/ 	.short	(.L_72 - .L_71)
.L_71:
        /*000c*/ 	.word	0x00000000
        /*0010*/ 	.short	0x0001
        /*0012*/ 	.short	0x0008
        /*0014*/ 	.byte	0x00, 0xf0, 0x41, 0x00


	//----- nvinfo : EIATTR_KPARAM_INFO
	.align		4
.L_72:
        /*0018*/ 	.byte	0x04, 0x17
        /*001a*/ 	.short	(.L_74 - .L_73)
.L_73:
        /*001c*/ 	.word	0x00000000
        /*0020*/ 	.short	0x0000
        /*0022*/ 	.short	0x0000
        /*0024*/ 	.byte	0x00, 0xf0, 0x21, 0x00


	//----- nvinfo : EIATTR_SPARSE_MMA_MASK
	.align		4
.L_74:
        /*0028*/ 	.byte	0x03, 0x50
        /*002a*/ 	.short	0x0000


	//----- nvinfo : EIATTR_MAXREG_COUNT
	.align		4
        /*002c*/ 	.byte	0x03, 0x1b
        /*002e*/ 	.short	0x00ff


	//----- nvinfo : EIATTR_MERCURY_ISA_VERSION
	.align		4
        /*0030*/ 	.byte	0x03, 0x5f
        /*0032*/ 	.short	0x0101


	//----- nvinfo : EIATTR_VRC_CTA_INIT_COUNT
	.align		4
        /*0034*/ 	.byte	0x02, 0x4a
	.zero		1
	.zero		1


	//----- nvinfo : EIATTR_EXIT_INSTR_OFFSETS
	.align		4
        /*0038*/ 	.byte	0x04, 0x1c
        /*003a*/ 	.short	(.L_76 - .L_75)


	//   ....[0]....
.L_75:
        /*003c*/ 	.word	0x00000130


	//   ....[1]....
        /*0040*/ 	.word	0x00000230


	//   ....[2]....
        /*0044*/ 	.word	0x00000260


	//----- nvinfo : EIATTR_MAX_THREADS
	.align		4
.L_76:
        /*0048*/ 	.byte	0x04, 0x05
        /*004a*/ 	.short	(.L_78 - .L_77)
.L_77:
        /*004c*/ 	.word	0x00000100
        /*0050*/ 	.word	0x00000001
        /*0054*/ 	.word	0x00000001


	//----- nvinfo : EIATTR_CBANK_PARAM_SIZE
	.align		4
.L_78:
        /*0058*/ 	.byte	0x03, 0x19
        /*005a*/ 	.short	0x0018


	//----- nvinfo : EIATTR_PARAM_CBANK
	.align		4
        /*005c*/ 	.byte	0x04, 0x0a
        /*005e*/ 	.short	(.L_80 - .L_79)
	.align		4
.L_79:
        /*0060*/ 	.word	index@(.nv.constant0._ZN3cub18CUB_300001_SM_10006detail8for_each13static_kernelINS2_12policy_hub_t12policy_500_tEmN6thrust24THRUST_300001_SM_1000_NS8cuda_cub20__uninitialized_fill7functorINS7_10device_ptrIfEEfEEEEvT0_T1_)
        /*0064*/ 	.short	0x0380
        /*0066*/ 	.short	0x0018


	//----- nvinfo : EIATTR_SW_WAR
	.align		4
.L_80:
        /*0068*/ 	.byte	0x04, 0x36
        /*006a*/ 	.short	(.L_82 - .L_81)
.L_81:
        /*006c*/ 	.word	0x00000008
.L_82:


//--------------------- .nv.info._ZN3cub18CUB_300001_SM_10006detail11EmptyKernelIvEEvv --------------------------
	.section	.nv.info._ZN3cub18CUB_300001_SM_10006detail11EmptyKernelIvEEvv,"",@"SHT_CUDA_INFO"
	.sectionflags	@""
	.align	4


	//----- nvinfo : EIATTR_CUDA_API_VERSION
	.align		4
        /*0000*/ 	.byte	0x04, 0x37
        /*0002*/ 	.short	(.L_84 - .L_83)
.L_83:
        /*0004*/ 	.word	0x00000082


	//----- nvinfo : EIATTR_SPARSE_MMA_MASK
	.align		4
.L_84:
        /*0008*/ 	.byte	0x03, 0x50
        /*000a*/ 	.short	0x0000


	//----- nvinfo : EIATTR_MAXREG_COUNT
	.align		4
        /*000c*/ 	.byte	0x03, 0x1b
        /*000e*/ 	.short	0x00ff


	//----- nvinfo : EIATTR_MERCURY_ISA_VERSION
	.align		4
        /*0010*/ 	.byte	0x03, 0x5f
        /*0012*/ 	.short	0x0101


	//----- nvinfo : EIATTR_VRC_CTA_INIT_COUNT
	.align		4
        /*0014*/ 	.byte	0x02, 0x4a
	.zero		1
	.zero		1


	//----- nvinfo : EIATTR_EXIT_INSTR_OFFSETS
	.align		4
        /*0018*/ 	.byte	0x04, 0x1c
        /*001a*/ 	.short	(.L_86 - .L_85)


	//   ....[0]....
.L_85:
        /*001c*/ 	.word	0x00000010


	//----- nvinfo : EIATTR_SW_WAR
	.align		4
.L_86:
        /*0020*/ 	.byte	0x04, 0x36
        /*0022*/ 	.short	(.L_88 - .L_87)
.L_87:
        /*0024*/ 	.word	0x00000008
.L_88:


//--------------------- .nv.info._Z7processiPfS_  --------------------------
	.section	.nv.info._Z7processiPfS_,"",@"SHT_CUDA_INFO"
	.sectionflags	@""
	.align	4


	//----- nvinfo : EIATTR_CUDA_API_VERSION
	.align		4
        /*0000*/ 	.byte	0x04, 0x37
        /*0002*/ 	.short	(.L_90 - .L_89)
.L_89:
        /*0004*/ 	.word	0x00000082


	//----- nvinfo : EIATTR_KPARAM_INFO
	.align		4
.L_90:
        /*0008*/ 	.byte	0x04, 0x17
        /*000a*/ 	.short	(.L_92 - .L_91)
.L_91:
        /*000c*/ 	.word	0x00000000
        /*0010*/ 	.short	0x0002
        /*0012*/ 	.short	0x0010
        /*0014*/ 	.byte	0x00, 0xf5, 0x21, 0x00


	//----- nvinfo : EIATTR_KPARAM_INFO
	.align		4
.L_92:
        /*0018*/ 	.byte	0x04, 0x17
        /*001a*/ 	.short	(.L_94 - .L_93)
.L_93:
        /*001c*/ 	.word	0x00000000
        /*0020*/ 	.short	0x0001
        /*0022*/ 	.short	0x0008
        /*0024*/ 	.byte	0x00, 0xf5, 0x21, 0x00


	//----- nvinfo : EIATTR_KPARAM_INFO
	.align		4
.L_94:
        /*0028*/ 	.byte	0x04, 0x17
        /*002a*/ 	.short	(.L_96 - .L_95)
.L_95:
        /*002c*/ 	.word	0x00000000
        /*0030*/ 	.short	0x0000
        /*0032*/ 	.short	0x0000
        /*0034*/ 	.byte	0x00, 0xf0, 0x11, 0x00


	//----- nvinfo : EIATTR_SPARSE_MMA_MASK
	.align		4
.L_96:
        /*0038*/ 	.byte	0x03, 0x50
        /*003a*/ 	.short	0x0000


	//----- nvinfo : EIATTR_MAXREG_COUNT
	.align		4
        /*003c*/ 	.byte	0x03, 0x1b
        /*003e*/ 	.short	0x00ff


	//----- nvinfo : EIATTR_MERCURY_ISA_VERSION
	.align		4
        /*0040*/ 	.byte	0x03, 0x5f
        /*0042*/ 	.short	0x0101


	//----- nvinfo : EIATTR_VRC_CTA_INIT_COUNT
	.align		4
        /*0044*/ 	.byte	0x02, 0x4a
	.zero		1
	.zero		1


	//----- nvinfo : EIATTR_EXIT_INSTR_OFFSETS
	.align		4
        /*0048*/ 	.byte	0x04, 0x1c
        /*004a*/ 	.short	(.L_98 - .L_97)


	//   ....[0]....
.L_97:
        /*004c*/ 	.word	0x00000630


	//   ....[1]....
        /*0050*/ 	.word	0x00000f00


	//   ....[2]....
        /*0054*/ 	.word	0x00001390


	//----- nvinfo : EIATTR_CBANK_PARAM_SIZE
	.align		4
.L_98:
        /*0058*/ 	.byte	0x03, 0x19
        /*005a*/ 	.short	0x0018


	//----- nvinfo : EIATTR_PARAM_CBANK
	.align		4
        /*005c*/ 	.byte	0x04, 0x0a
        /*005e*/ 	.short	(.L_100 - .L_99)
	.align		4
.L_99:
        /*0060*/ 	.word	index@(.nv.constant0._Z7processiPfS_)
        /*0064*/ 	.short	0x0380
        /*0066*/ 	.short	0x0018


	//----- nvinfo : EIATTR_SW_WAR
	.align		4
.L_100:
        /*0068*/ 	.byte	0x04, 0x36
        /*006a*/ 	.short	(.L_102 - .L_101)
.L_101:
        /*006c*/ 	.word	0x00000008
.L_102:


//--------------------- .nv.info._Z4initv         --------------------------
	.section	.nv.info._Z4initv,"",@"SHT_CUDA_INFO"
	.sectionflags	@""
	.align	4


	//----- nvinfo : EIATTR_CUDA_API_VERSION
	.align		4
        /*0000*/ 	.byte	0x04, 0x37
        /*0002*/ 	.short	(.L_104 - .L_103)
.L_103:
        /*0004*/ 	.word	0x00000082


	//----- nvinfo : EIATTR_SPARSE_MMA_MASK
	.align		4
.L_104:
        /*0008*/ 	.byte	0x03, 0x50
        /*000a*/ 	.short	0x0000


	//----- nvinfo : EIATTR_MAXREG_COUNT
	.align		4
        /*000c*/ 	.byte	0x03, 0x1b
        /*000e*/ 	.short	0x00ff


	//----- nvinfo : EIATTR_MERCURY_ISA_VERSION
	.align		4
        /*0010*/ 	.byte	0x03, 0x5f
        /*0012*/ 	.short	0x0101


	//----- nvinfo : EIATTR_VRC_CTA_INIT_COUNT
	.align		4
        /*0014*/ 	.byte	0x02, 0x4a
	.zero		1
	.zero		1


	//----- nvinfo : EIATTR_EXIT_INSTR_OFFSETS
	.align		4
        /*0018*/ 	.byte	0x04, 0x1c
        /*001a*/ 	.short	(.L_106 - .L_105)


	//   ....[0]....
.L_105:
        /*001c*/ 	.word	0x00000010


	//----- nvinfo : EIATTR_SW_WAR
	.align		4
.L_106:
        /*0020*/ 	.byte	0x04, 0x36
        /*0022*/ 	.short	(.L_108 - .L_107)
.L_107:
        /*0024*/ 	.word	0x00000008
.L_108:


//--------------------- .nv.callgraph             --------------------------
	.section	.nv.callgraph,"",@"SHT_CUDA_CALLGRAPH"
	.align	4
	.sectionentsize	8
	.align		4
        /*0000*/ 	.word	0x00000000
	.align		4
        /*0004*/ 	.word	0xffffffff
	.align		4
        /*0008*/ 	.word	0x00000000
	.align		4
        /*000c*/ 	.word	0xfffffffe
	.align		4
        /*0010*/ 	.word	0x00000000
	.align		4
        /*0014*/ 	.word	0xfffffffd
	.align		4
        /*0018*/ 	.word	0x00000000
	.align		4
        /*001c*/ 	.word	0xfffffffc


//--------------------- .nv.constant4             --------------------------
	.section	.nv.constant4,"a",@progbits
	.align	8
	.align		8
.nv.constant4:
        /*0000*/ 	.dword	_ZN34_INTERNAL_497b8c4b_4_k_cu__Z4initv4cuda3std3__45__cpo5beginE
	.align		8
        /*0008*/ 	.dword	_ZN34_INTERNAL_497b8c4b_4_k_cu__Z4initv4cuda3std3__45__cpo3endE
	.align		8
        /*0010*/ 	.dword	_ZN34_INTERNAL_497b8c4b_4_k_cu__Z4initv4cuda3std3__45__cpo6cbeginE
	.align		8
        /*0018*/ 	.dword	_ZN34_INTERNAL_497b8c4b_4_k_cu__Z4initv4cuda3std3__45__cpo4cendE
	.align		8
        /*0020*/ 	.dword	_ZN34_INTERNAL_497b8c4b_4_k_cu__Z4initv4cuda3std3__45__cpo6rbeginE
	.align		8
        /*0028*/ 	.dword	_ZN34_INTERNAL_497b8c4b_4_k_cu__Z4initv4cuda3std3__45__cpo4rendE
	.align		8
        /*0030*/ 	.dword	_ZN34_INTERNAL_497b8c4b_4_k_cu__Z4initv4cuda3std3__45__cpo7crbeginE
	.align		8
        /*0038*/ 	.dword	_ZN34_INTERNAL_497b8c4b_4_k_cu__Z4initv4cuda3std3__45__cpo5crendE
	.align		8
        /*0040*/ 	.dword	_ZN34_INTERNAL_497b8c4b_4_k_cu__Z4initv4cuda3std3__436_GLOBAL__N__497b8c4b_4_k_cu__Z4initv6ignoreE
	.align		8
        /*0048*/ 	.dword	_ZN34_INTERNAL_497b8c4b_4_k_cu__Z4initv4cuda3std3__419piecewise_constructE
	.align		8
        /*0050*/ 	.dword	_ZN34_INTERNAL_497b8c4b_4_k_cu__Z4initv4cuda3std3__48in_placeE
	.align		8
        /*0058*/ 	.dword	_ZN34_INTERNAL_497b8c4b_4_k_cu__Z4initv4cuda3std3__420unreachable_sentinelE
	.align		8
        /*0060*/ 	.dword	_ZN34_INTERNAL_497b8c4b_4_k_cu__Z4initv4cuda3std3__47nulloptE
	.align		8
        /*0068*/ 	.dword	_ZN34_INTERNAL_497b8c4b_4_k_cu__Z4initv4cuda3std3__48unexpectE
	.align		8
        /*0070*/ 	.dword	_ZN34_INTERNAL_497b8c4b_4_k_cu__Z4initv4cuda3std6ranges3__45__cpo4swapE
	.align		8
        /*0078*/ 	.dword	_ZN34_INTERNAL_497b8c4b_4_k_cu__Z4initv4cuda3std6ranges3__45__cpo9iter_moveE
	.align		8
        /*0080*/ 	.dword	_ZN34_INTERNAL_497b8c4b_4_k_cu__Z4initv4cuda3std6ranges3__45__cpo5beginE
	.align		8
        /*0088*/ 	.dword	_ZN34_INTERNAL_497b8c4b_4_k_cu__Z4initv4cuda3std6ranges3__45__cpo3endE
	.align		8
        /*0090*/ 	.dword	_ZN34_INTERNAL_497b8c4b_4_k_cu__Z4initv4cuda3std6ranges3__45__cpo6cbeginE
	.align		8
        /*0098*/ 	.dword	_ZN34_INTERNAL_497b8c4b_4_k_cu__Z4initv4cuda3std6ranges3__45__cpo4cendE
	.align		8
        /*00a0*/ 	.dword	_ZN34_INTERNAL_497b8c4b_4_k_cu__Z4initv4cuda3std6ranges3__45__cpo7advanceE
	.align		8
        /*00a8*/ 	.dword	_ZN34_INTERNAL_497b8c4b_4_k_cu__Z4initv4cuda3std6ranges3__45__cpo9iter_swapE
	.align		8
        /*00b0*/ 	.dword	_ZN34_INTERNAL_497b8c4b_4_k_cu__Z4initv4cuda3std6ranges3__45__cpo4nextE
	.align		8
        /*00b8*/ 	.dword	_ZN34_INTERNAL_497b8c4b_4_k_cu__Z4initv4cuda3std6ranges3__45__cpo4prevE
	.align		8
        /*00c0*/ 	.dword	_ZN34_INTERNAL_497b8c4b_4_k_cu__Z4initv4cuda3std6ranges3__45__cpo4dataE
	.align		8
        /*00c8*/ 	.dword	_ZN34_INTERNAL_497b8c4b_4_k_cu__Z4initv4cuda3std6ranges3__45__cpo5cdataE
	.align		8
        /*00d0*/ 	.dword	_ZN34_INTERNAL_497b8c4b_4_k_cu__Z4initv4cuda3std6ranges3__45__cpo4sizeE
	.align		8
        /*00d8*/ 	.dword	_ZN34_INTERNAL_497b8c4b_4_k_cu__Z4initv4cuda3std6ranges3__45__cpo5ssizeE
	.align		8
        /*00e0*/ 	.dword	_ZN34_INTERNAL_497b8c4b_4_k_cu__Z4initv4cuda3std6ranges3__45__cpo8distanceE
	.align		8
        /*00e8*/ 	.dword	_ZN34_INTERNAL_497b8c4b_4_k_cu__Z4initv6thrust24THRUST_300001_SM_1000_NS8cuda_cub3parE
	.align		8
        /*00f0*/ 	.dword	_ZN34_INTERNAL_497b8c4b_4_k_cu__Z4initv6thrust24THRUST_300001_SM_1000_NS8cuda_cub10par_nosyncE
	.align		8
        /*00f8*/ 	.dword	_ZN34_INTERNAL_497b8c4b_4_k_cu__Z4initv6thrust24THRUST_300001_SM_1000_NS6system6detail10sequential3seqE
	.align		8
        /*0100*/ 	.dword	_ZN34_INTERNAL_497b8c4b_4_k_cu__Z4initv6thrust24THRUST_300001_SM_1000_NS6system3cpp3parE
	.align		8
        /*0108*/ 	.dword	_ZN34_INTERNAL_497b8c4b_4_k_cu__Z4initv6thrust24THRUST_300001_SM_1000_NS12placeholders2_1E
	.align		8
        /*0110*/ 	.dword	_ZN34_INTERNAL_497b8c4b_4_k_cu__Z4initv6thrust24THRUST_300001_SM_1000_NS12placeholders2_2E
	.align		8
        /*0118*/ 	.dword	_ZN34_INTERNAL_497b8c4b_4_k_cu__Z4initv6thrust24THRUST_300001_SM_1000_NS12placeholders2_3E
	.align		8
        /*0120*/ 	.dword	_ZN34_INTERNAL_497b8c4b_4_k_cu__Z4initv6thrust24THRUST_300001_SM_1000_NS12placeholders2_4E
	.align		8
        /*0128*/ 	.dword	_ZN34_INTERNAL_497b8c4b_4_k_cu__Z4initv6thrust24THRUST_300001_SM_1000_NS12placeholders2_5E
	.align		8
        /*0130*/ 	.dword	_ZN34_INTERNAL_497b8c4b_4_k_cu__Z4initv6thrust24THRUST_300001_SM_1000_NS12placeholders2_6E
	.align		8
        /*0138*/ 	.dword	_ZN34_INTERNAL_497b8c4b_4_k_cu__Z4initv6thrust24THRUST_300001_SM_1000_NS12placeholders2_7E
	.align		8
        /*0140*/ 	.dword	_ZN34_INTERNAL_497b8c4b_4_k_cu__Z4initv6thrust24THRUST_300001_SM_1000_NS12placeholders2_8E
	.align		8
        /*0148*/ 	.dword	_ZN34_INTERNAL_497b8c4b_4_k_cu__Z4initv6thrust24THRUST_300001_SM_1000_NS12placeholders2_9E
	.align		8
        /*0150*/ 	.dword	_ZN34_INTERNAL_497b8c4b_4_k_cu__Z4initv6thrust24THRUST_300001_SM_1000_NS12placeholders3_10E
	.align		8
        /*0158*/ 	.dword	_ZN34_INTERNAL_497b8c4b_4_k_cu__Z4initv6thrust24THRUST_300001_SM_1000_NS3seqE
	.align		8
        /*0160*/ 	.dword	_ZN34_INTERNAL_497b8c4b_4_k_cu__Z4initv6thrust24THRUST_300001_SM_1000_NS6deviceE


//--------------------- .text._ZN3cub18CUB_300001_SM_10006detail8for_each13static_kernelINS2_12policy_hub_t12policy_500_tEmN6thrust24THRUST_300001_SM_1000_NS8cuda_cub20__uninitialized_fill7functorINS7_10device_ptrIfEEfEEEEvT0_T1_ --------------------------
	.section	.text._ZN3cub18CUB_300001_SM_10006detail8for_each13static_kernelINS2_12policy_hub_t12policy_500_tEmN6thrust24THRUST_300001_SM_1000_NS8cuda_cub20__uninitialized_fill7functorINS7_10device_ptrIfEEfEEEEvT0_T1_,"ax",@progbits
	.align	128
        .global         _ZN3cub18CUB_300001_SM_10006detail8for_each13static_kernelINS2_12policy_hub_t12policy_500_tEmN6thrust24THRUST_300001_SM_1000_NS8cuda_cub20__uninitialized_fill7functorINS7_10device_ptrIfEEfEEEEvT0_T1_
        .type           _ZN3cub18CUB_300001_SM_10006detail8for_each13static_kernelINS2_12policy_hub_t12policy_500_tEmN6thrust24THRUST_300001_SM_1000_NS8cuda_cub20__uninitialized_fill7functorINS7_10device_ptrIfEEfEEEEvT0_T1_,@function
        .size           _ZN3cub18CUB_300001_SM_10006detail8for_each13static_kernelINS2_12policy_hub_t12policy_500_tEmN6thrust24THRUST_300001_SM_1000_NS8cuda_cub20__uninitialized_fill7functorINS7_10device_ptrIfEEfEEEEvT0_T1_,(.L_x_8 - _ZN3cub18CUB_300001_SM_10006detail8for_each13static_kernelINS2_12policy_hub_t12policy_500_tEmN6thrust24THRUST_300001_SM_1000_NS8cuda_cub20__uninitialized_fill7functorINS7_10device_ptrIfEEfEEEEvT0_T1_)
        .other          _ZN3cub18CUB_300001_SM_10006detail8for_each13static_kernelINS2_12policy_hub_t12policy_500_tEmN6thrust24THRUST_300001_SM_1000_NS8cuda_cub20__uninitialized_fill7functorINS7_10device_ptrIfEEfEEEEvT0_T1_,@"STO_CUDA_ENTRY STV_DEFAULT"
_ZN3cub18CUB_300001_SM_10006detail8for_each13static_kernelINS2_12policy_hub_t12policy_500_tEmN6thrust24THRUST_300001_SM_1000_NS8cuda_cub20__uninitialized_fill7functorINS7_10device_ptrIfEEfEEEEvT0_T1_:
.text._ZN3cub18CUB_300001_SM_10006detail8for_each13static_kernelINS2_12policy_hub_t12policy_500_tEmN6thrust24THRUST_300001_SM_1000_NS8cuda_cub20__uninitialized_fill7functorINS7_10device_ptrIfEEfEEEEvT0_T1_:
[----:B------:R-:W-:Y:S08]  /*0000*/  LDC R1, c[0x0][0x37c] ;  /* 0x0000df00ff017b82 */ /* 0x000ff00000000800 */
[----:B------:R-:W0:Y:S01]  /*0010*/  S2UR UR4, SR_CTAID.X ;  /* 0x00000000000479c3 */ /* 0x000e220000002500 */
[----:B------:R-:W1:Y:S01]  /*0020*/  LDCU.64 UR6, c[0x0][0x380] ;  /* 0x00007000ff0677ac */ /* 0x000e620008000a00 */
[----:B------:R-:W2:Y:S01]  /*0030*/  LDCU.64 UR8, c[0x0][0x358] ;  /* 0x00006b00ff0877ac */ /* 0x000ea20008000a00 */
[----:B0-----:R-:W-:-:S04]  /*0040*/  UIMAD.WIDE.U32 UR4, UR4, 0x200, URZ ;  /* 0x00000200040478a5 */ /* 0x001fc8000f8e00ff */
[----:B-1----:R-:W-:-:S04]  /*0050*/  UIADD3 UR6, UP0, UPT, -UR4, UR6, URZ ;  /* 0x0000000604067290 */ /* 0x002fc8000ff1e1ff */
[----:B------:R-:W-:Y:S02]  /*0060*/  UIADD3.X UR7, UPT, UPT, ~UR5, UR7, URZ, UP0, !UPT ;  /* 0x0000000705077290 */ /* 0x000fe400087fe5ff */
[----:B------:R-:W-:-:S04]  /*0070*/  UISETP.GE.U32.AND UP0, UPT, UR6, 0x200, UPT ;  /* 0x000002000600788c */ /* 0x000fc8000bf06070 */
[----:B------:R-:W-:-:S09]  /*0080*/  UISETP.GE.U32.AND.EX UP0, UPT, UR7, URZ, UPT, UP0 ;  /* 0x000000ff0700728c */ /* 0x000fd2000bf06100 */
[----:B--2---:R-:W-:Y:S05]  /*0090*/  BRA.U !UP0, `(.L_x_0) ;  /* 0x0000000108287547 */ /* 0x004fea000b800000 */
[----:B------:R-:W0:Y:S01]  /*00a0*/  S2R R0, SR_TID.X ;  /* 0x0000000000007919 */ /* 0x000e220000002100 */
[----:B------:R-:W1:Y:S01]  /*00b0*/  LDCU.64 UR6, c[0x0][0x388] ;  /* 0x00007100ff0677ac */ /* 0x000e620008000a00 */
[----:B------:R-:W2:Y:S01]  /*00c0*/  LDC R5, c[0x0][0x390] ;  /* 0x0000e400ff057b82 */ /* 0x000ea20000000800 */
[----:B0-----:R-:W-:-:S05]  /*00d0*/  IADD3 R0, P0, PT, R0, UR4, RZ ;  /* 0x0000000400007c10 */ /* 0x001fca000ff1e0ff */
[----:B------:R-:W-:Y:S01]  /*00e0*/  IMAD.X R3, RZ, RZ, UR5, P0 ;  /* 0x00000005ff037e24 */ /* 0x000fe200080e06ff */
[----:B-1----:R-:W-:-:S04]  /*00f0*/  LEA R2, P0, R0, UR6, 0x2 ;  /* 0x0000000600027c11 */ /* 0x002fc8000f8010ff */
[----:B------:R-:W-:-:S05]  /*0100*/  LEA.HI.X R3, R0, UR7, R3, 0x2, P0 ;  /* 0x0000000700037c11 */ /* 0x000fca00080f1403 */
[----:B--2---:R-:W-:Y:S04]  /*0110*/  STG.E desc[UR8][R2.64], R5 ;  /* 0x0000000502007986 */ /* 0x004fe8000c101908 */
[----:B------:R-:W-:Y:S01]  /*0120*/  STG.E desc[UR8][R2.64+0x400], R5 ;  /* 0x0004000502007986 */ /* 0x000fe2000c101908 */
[----:B------:R-:W-:Y:S05]  /*0130*/  EXIT ;  /* 0x000000000000794d */ /* 0x000fea0003800000 */
.L_x_0:
[----:B------:R-:W0:Y:S01]  /*0140*/  S2R R0, SR_TID.X ;  /* 0x0000000000007919 */ /* 0x000e220000002100 */
[----:B------:R-:W-:Y:S01]  /*0150*/  IMAD.U32 R2, RZ, RZ, UR7 ;  /* 0x00000007ff027e24 */ /* 0x000fe2000f8e00ff */
[----:B------:R-:W1:Y:S01]  /*0160*/  LDCU.64 UR10, c[0x0][0x388] ;  /* 0x00007100ff0a77ac */ /* 0x000e620008000a00 */
[----:B------:R-:W-:Y:S01]  /*0170*/  IMAD.U32 R4, RZ, RZ, UR7 ;  /* 0x00000007ff047e24 */ /* 0x000fe2000f8e00ff */
[----:B0-----:R-:W-:-:S04]  /*0180*/  ISETP.LT.U32.AND P0, PT, R0, UR6, PT ;  /* 0x0000000600007c0c */ /* 0x001fc8000bf01070 */
[----:B------:R-:W-:Y:S01]  /*0190*/  ISETP.GT.U32.AND.EX P0, PT, R2, RZ, PT, P0 ;  /* 0x000000ff0200720c */ /* 0x000fe20003f04100 */
[C---:B------:R-:W-:Y:S01]  /*01a0*/  VIADD R2, R0.reuse, 0x100 ;  /* 0x0000010000027836 */ /* 0x040fe20000000000 */
[----:B------:R-:W-:-:S04]  /*01b0*/  IADD3 R0, P2, PT, R0, UR4, RZ ;  /* 0x0000000400007c10 */ /* 0x000fc8000ff5e0ff */
[----:B------:R-:W-:Y:S01]  /*01c0*/  ISETP.LT.U32.AND P1, PT, R2, UR6, PT ;  /* 0x0000000602007c0c */ /* 0x000fe2000bf21070 */
[----:B------:R-:W-:Y:S01]  /*01d0*/  IMAD.X R3, RZ, RZ, UR5, P2 ;  /* 0x00000005ff037e24 */ /* 0x000fe200090e06ff */
[----:B-1----:R-:W-:Y:S02]  /*01e0*/  LEA R2, P2, R0, UR10, 0x2 ;  /* 0x0000000a00027c11 */ /* 0x002fe4000f8410ff */
[----:B------:R-:W-:Y:S02]  /*01f0*/  ISETP.GT.U32.AND.EX P1, PT, R4, RZ, PT, P1 ;  /* 0x000000ff0400720c */ /* 0x000fe40003f24110 */
[----:B------:R-:W-:Y:S01]  /*0200*/  LEA.HI.X R3, R0, UR11, R3, 0x2, P2 ;  /* 0x0000000b00037c11 */ /* 0x000fe200090f1403 */
[----:B------:R-:W0:Y:S04]  /*0210*/  @P0 LDC R5, c[0x0][0x390] ;  /* 0x0000e400ff050b82 */ /* 0x000e280000000800 */
[----:B0-----:R0:W-:Y:S06]  /*0220*/  @P0 STG.E desc[UR8][R2.64], R5 ;  /* 0x0000000502000986 */ /* 0x0011ec000c101908 */
[----:B------:R-:W-:Y:S05]  /*0230*/  @!P1 EXIT ;  /* 0x000000000000994d */ /* 0x000fea0003800000 */
[----:B0-----:R-:W0:Y:S02]  /*0240*/  LDC R5, c[0x0][0x390] ;  /* 0x0000e400ff057b82 */ /* 0x001e240000000800 */
[----:B0-----:R-:W-:Y:S01]  /*0250*/  STG.E desc[UR8][R2.64+0x400], R5 ;  /* 0x0004000502007986 */ /* 0x001fe2000c101908 */
[----:B------:R-:W-:Y:S05]  /*0260*/  EXIT ;  /* 0x000000000000794d */ /* 0x000fea0003800000 */
.L_x_1:
[----:B------:R-:W-:-:S00]  /*0270*/  BRA `(.L_x_1) ;  /* 0xfffffffc00fc7947 */ /* 0x000fc0000383ffff */
[----:B------:R-:W-:-:S00]  /*0280*/  NOP ;  /* 0x0000000000007918 */ /* 0x000fc00000000000 */
[----:B------:R-:W-:-:S00]  /*0290*/  NOP ;  /* 0x0000000000007918 */ /* 0x000fc00000000000 */
[----:B------:R-:W-:-:S00]  /*02a0*/  NOP ;  /* 0x0000000000007918 */ /* 0x000fc00000000000 */
[----:B------:R-:W-:-:S00]  /*02b0*/  NOP ;  /* 0x0000000000007918 */ /* 0x000fc00000000000 */
[----:B------:R-:W-:-:S00]  /*02c0*/  NOP ;  /* 0x0000000000007918 */ /* 0x000fc00000000000 */
[----:B------:R-:W-:-:S00]  /*02d0*/  NOP ;  /* 0x0000000000007918 */ /* 0x000fc00000000000 */
[----:B------:R-:W-:-:S00]  /*02e0*/  NOP ;  /* 0x0000000000007918 */ /* 0x000fc00000000000 */
[----:B------:R-:W-:-:S00]  /*02f0*/  NOP ;  /* 0x0000000000007918 */ /* 0x000fc00000000000 */
.L_x_8:


//--------------------- .text._ZN3cub18CUB_300001_SM_10006detail11EmptyKernelIvEEvv --------------------------
	.section	.text._ZN3cub18CUB_300001_SM_10006detail11EmptyKernelIvEEvv,"ax",@progbits
	.align	128
        .global         _ZN3cub18CUB_300001_SM_10006detail11EmptyKernelIvEEvv
        .type           _ZN3cub18CUB_300001_SM_10006detail11EmptyKernelIvEEvv,@function
        .size           _ZN3cub18CUB_300001_SM_10006detail11EmptyKernelIvEEvv,(.L_x_9 - _ZN3cub18CUB_300001_SM_10006detail11EmptyKernelIvEEvv)
        .other          _ZN3cub18CUB_300001_SM_10006detail11EmptyKernelIvEEvv,@"STO_CUDA_ENTRY STV_DEFAULT"
_ZN3cub18CUB_300001_SM_10006detail11EmptyKernelIvEEvv:
.text._ZN3cub18CUB_300001_SM_10006detail11EmptyKernelIvEEvv:
[----:B------:R-:W-:Y:S01]  /*0000*/  LDC R1, c[0x0][0x37c] ;  /* 0x0000df00ff017b82 */ /* 0x000fe20000000800 */
[----:B------:R-:W-:Y:S05]  /*0010*/  EXIT ;  /* 0x000000000000794d */ /* 0x000fea0003800000 */
.L_x_2:
        /* <DEDUP_REMOVED lines=14> */
.L_x_9:


//--------------------- .text._Z7processiPfS_     --------------------------
	.section	.text._Z7processiPfS_,"ax",@progbits
	.align	128
        .global         _Z7processiPfS_
        .type           _Z7processiPfS_,@function
        .size           _Z7processiPfS_,(.L_x_10 - _Z7processiPfS_)
        .other          _Z7processiPfS_,@"STO_CUDA_ENTRY STV_DEFAULT"
_Z7processiPfS_:
.text._Z7processiPfS_:
[----:B------:R-:W0:Y:S02]  /*0000*/  LDC R1, c[0x0][0x37c] ;  /* 0x0000df00ff017b82 */ /* 0x000e240000000800 */
[----:B0-----:R-:W-:Y:S01]  /*0010*/  IADD3 R1, PT, PT, R1, -0xc000, RZ ;  /* 0xffff400001017810 */ /* 0x001fe20007ffe0ff */
[----:B------:R-:W-:Y:S01]  /*0020*/  HFMA2 R2, -RZ, RZ, 0, 0 ;  /* 0x00000000ff027431 */ /* 0x000fe200000001ff */
[----:B------:R-:W-:Y:S01]  /*0030*/  MOV R0, RZ ;  /* 0x000000ff00007202 */ /* 0x000fe20000000f00 */
[----:B------:R-:W0:Y:S01]  /*0040*/  LDCU.64 UR14, c[0x0][0x358] ;  /* 0x00006b00ff0e77ac */ /* 0x000e220008000a00 */
[C---:B------:R-:W-:Y:S02]  /*0050*/  R2UR UR20, R1.reuse ;  /* 0x00000000011472ca */ /* 0x040fe400000e0000 */
[----:B------:R-:W-:Y:S01]  /*0060*/  R2UR UR17, R1 ;  /* 0x00000000011172ca */ /* 0x000fe200000e0000 */
[----:B------:R-:W1:-:S14]  /*0070*/  LDCU.64 UR4, c[0x0][0x388] ;  /* 0x00007100ff0477ac */ /* 0x000e5c0008000a00 */
.L_x_3:
[----:B-1----:R-:W-:-:S04]  /*0080*/  IADD3 R24, P0, PT, R2, UR4, RZ ;  /* 0x0000000402187c10 */ /* 0x002fc8000ff1e0ff */
[----:B------:R-:W-:-:S05]  /*0090*/  IADD3.X R25, PT, PT, R0, UR5, RZ, P0, !PT ;  /* 0x0000000500197c10 */ /* 0x000fca00087fe4ff */
[----:B0---4-:R-:W2:Y:S04]  /*00a0*/  LDG.E R16, desc[UR14][R24.64] ;  /* 0x0000000e18107981 */ /* 0x011ea8000c1e1900 */
[----:B------:R-:W2:Y:S04]  /*00b0*/  LDG.E R17, desc[UR14][R24.64+0x4] ;  /* 0x0000040e18117981 */ /* 0x000ea8000c1e1900 */
[----:B------:R-:W2:Y:S04]  /*00c0*/  LDG.E R18, desc[UR14][R24.64+0x8] ;  /* 0x0000080e18127981 */ /* 0x000ea8000c1e1900 */
[----:B------:R-:W2:Y:S01]  /*00d0*/  LDG.E R19, desc[UR14][R24.64+0xc] ;  /* 0x00000c0e18137981 */ /* 0x000ea2000c1e1900 */
[----:B------:R-:W-:-:S03]  /*00e0*/  IADD3 R3, PT, PT, R1, R2, RZ ;  /* 0x0000000201037210 */ /* 0x000fc60007ffe0ff */
[----:B------:R-:W3:Y:S04]  /*00f0*/  LDG.E R4, desc[UR14][R24.64+0x10] ;  /* 0x0000100e18047981 */ /* 0x000ee8000c1e1900 */
[----:B------:R-:W3:Y:S04]  /*0100*/  LDG.E R5, desc[UR14][R24.64+0x14] ;  /* 0x0000140e18057981 */ /* 0x000ee8000c1e1900 */
[----:B------:R-:W3:Y:S04]  /*0110*/  LDG.E R6, desc[UR14][R24.64+0x18] ;  /* 0x0000180e18067981 */ /* 0x000ee8000c1e1900 */
[----:B------:R-:W3:Y:S04]  /*0120*/  LDG.E R7, desc[UR14][R24.64+0x1c] ;  /* 0x00001c0e18077981 */ /* 0x000ee8000c1e1900 */
[----:B------:R-:W4:Y:S04]  /*0130*/  LDG.E R8, desc[UR14][R24.64+0x20] ;  /* 0x0000200e18087981 */ /* 0x000f28000c1e1900 */
[----:B------:R-:W4:Y:S04]  /*0140*/  LDG.E R9, desc[UR14][R24.64+0x24] ;  /* 0x0000240e18097981 */ /* 0x000f28000c1e1900 */
[----:B------:R-:W4:Y:S04]  /*0150*/  LDG.E R10, desc[UR14][R24.64+0x28] ;  /* 0x0000280e180a7981 */ /* 0x000f28000c1e1900 */
[----:B------:R-:W4:Y:S04]  /*0160*/  LDG.E R11, desc[UR14][R24.64+0x2c] ;  /* 0x00002c0e180b7981 */ /* 0x000f28000c1e1900 */
[----:B------:R-:W5:Y:S04]  /*0170*/  LDG.E R12, desc[UR14][R24.64+0x30] ;  /* 0x0000300e180c7981 */ /* 0x000f68000c1e1900 */
[----:B------:R-:W5:Y:S04]  /*0180*/  LDG.E R13, desc[UR14][R24.64+0x34] ;  /* 0x0000340e180d7981 */ /* 0x000f68000c1e1900 */
[----:B------:R-:W5:Y:S04]  /*0190*/  LDG.E R14, desc[UR14][R24.64+0x38] ;  /* 0x0000380e180e7981 */ /* 0x000f68000c1e1900 */
[----:B------:R-:W5:Y:S04]  /*01a0*/  LDG.E R15, desc[UR14][R24.64+0x3c] ;  /* 0x00003c0e180f7981 */ /* 0x000f68000c1e1900 */
[----:B------:R-:W5:Y:S04]  /*01b0*/  LDG.E R20, desc[UR14][R24.64+0x50] ;  /* 0x0000500e18147981 */ /* 0x000f68000c1e1900 */
[----:B------:R-:W5:Y:S04]  /*01c0*/  LDG.E R21, desc[UR14][R24.64+0x54] ;  /* 0x0000540e18157981 */ /* 0x000f68000c1e1900 */
[----:B------:R-:W5:Y:S04]  /*01d0*/  LDG.E R22, desc[UR14][R24.64+0x58] ;  /* 0x0000580e18167981 */ /* 0x000f68000c1e1900 */
[----:B------:R-:W5:Y:S04]  /*01e0*/  LDG.E R23, desc[UR14][R24.64+0x5c] ;  /* 0x00005c0e18177981 */ /* 0x000f68000c1e1900 */
[----:B--2---:R0:W-:Y:S04]  /*01f0*/  STL.128 [R3], R16 ;  /* 0x0000001003007387 */ /* 0x0041e80000100c00 */
[----:B0-----:R-:W2:Y:S04]  /*0200*/  LDG.E R16, desc[UR14][R24.64+0x40] ;  /* 0x0000400e18107981 */ /* 0x001ea8000c1e1900 */
[----:B------:R-:W2:Y:S04]  /*0210*/  LDG.E R17, desc[UR14][R24.64+0x44] ;  /* 0x0000440e18117981 */ /* 0x000ea8000c1e1900 */
[----:B------:R-:W2:Y:S04]  /*0220*/  LDG.E R18, desc[UR14][R24.64+0x48] ;  /* 0x0000480e18127981 */ /* 0x000ea8000c1e1900 */
[----:B------:R-:W2:Y:S04]  /*0230*/  LDG.E R19, desc[UR14][R24.64+0x4c] ;  /* 0x00004c0e18137981 */ /* 0x000ea8000c1e1900 */
[----:B---3--:R0:W-:Y:S04]  /*0240*/  STL.128 [R3+0x10], R4 ;  /* 0x0000100403007387 */ /* 0x0081e80000100c00 */
[----:B----4-:R1:W-:Y:S04]  /*0250*/  STL.128 [R3+0x20], R8 ;  /* 0x0000200803007387 */ /* 0x0103e80000100c00 */
[----:B-----5:R3:W-:Y:S04]  /*0260*/  STL.128 [R3+0x30], R12 ;  /* 0x0000300c03007387 */ /* 0x0207e80000100c00 */
[----:B0-----:R-:W4:Y:S04]  /*0270*/  LDG.E R4, desc[UR14][R24.64+0x60] ;  /* 0x0000600e18047981 */ /* 0x001f28000c1e1900 */
[----:B------:R-:W4:Y:S04]  /*0280*/  LDG.E R5, desc[UR14][R24.64+0x64] ;  /* 0x0000640e18057981 */ /* 0x000f28000c1e1900 */
[----:B------:R-:W4:Y:S04]  /*0290*/  LDG.E R6, desc[UR14][R24.64+0x68] ;  /* 0x0000680e18067981 */ /* 0x000f28000c1e1900 */
[----:B------:R0:W-:Y:S04]  /*02a0*/  STL.128 [R3+0x50], R20 ;  /* 0x0000501403007387 */ /* 0x0001e80000100c00 */
[----:B------:R-:W4:Y:S04]  /*02b0*/  LDG.E R7, desc[UR14][R24.64+0x6c] ;  /* 0x00006c0e18077981 */ /* 0x000f28000c1e1900 */
[----:B-1----:R-:W5:Y:S04]  /*02c0*/  LDG.E R8, desc[UR14][R24.64+0x70] ;  /* 0x0000700e18087981 */ /* 0x002f68000c1e1900 */
[----:B------:R-:W5:Y:S04]  /*02d0*/  LDG.E R9, desc[UR14][R24.64+0x74] ;  /* 0x0000740e18097981 */ /* 0x000f68000c1e1900 */
[----:B------:R-:W5:Y:S04]  /*02e0*/  LDG.E R10, desc[UR14][R24.64+0x78] ;  /* 0x0000780e180a7981 */ /* 0x000f68000c1e1900 */
[----:B------:R-:W5:Y:S04]  /*02f0*/  LDG.E R11, desc[UR14][R24.64+0x7c] ;  /* 0x00007c0e180b7981 */ /* 0x000f68000c1e1900 */
[----:B---3--:R-:W3:Y:S04]  /*0300*/  LDG.E R12, desc[UR14][R24.64+0x80] ;  /* 0x0000800e180c7981 */ /* 0x008ee8000c1e1900 */
[----:B------:R-:W3:Y:S04]  /*0310*/  LDG.E R13, desc[UR14][R24.64+0x84] ;  /* 0x0000840e180d7981 */ /* 0x000ee8000c1e1900 */
[----:B------:R-:W3:Y:S04]  /*0320*/  LDG.E R14, desc[UR14][R24.64+0x88] ;  /* 0x0000880e180e7981 */ /* 0x000ee8000c1e1900 */
[----:B------:R-:W3:Y:S04]  /*0330*/  LDG.E R15, desc[UR14][R24.64+0x8c] ;  /* 0x00008c0e180f7981 */ /* 0x000ee8000c1e1900 */
[----:B0-----:R-:W3:Y:S04]  /*0340*/  LDG.E R20, desc[UR14][R24.64+0xa0] ;  /* 0x0000a00e18147981 */ /* 0x001ee8000c1e1900 */
[----:B------:R-:W3:Y:S04]  /*0350*/  LDG.E R21, desc[UR14][R24.64+0xa4] ;  /* 0x0000a40e18157981 */ /* 0x000ee8000c1e1900 */
[----:B------:R-:W3:Y:S04]  /*0360*/  LDG.E R22, desc[UR14][R24.64+0xa8] ;  /* 0x0000a80e18167981 */ /* 0x000ee8000c1e1900 */
[----:B------:R-:W3:Y:S04]  /*0370*/  LDG.E R23, desc[UR14][R24.64+0xac] ;  /* 0x0000ac0e18177981 */ /* 0x000ee8000c1e1900 */
[----:B--2---:R0:W-:Y:S04]  /*0380*/  STL.128 [R3+0x40], R16 ;  /* 0x0000401003007387 */ /* 0x0041e80000100c00 */
[----:B0-----:R-:W2:Y:S04]  /*0390*/  LDG.E R16, desc[UR14][R24.64+0x90] ;  /* 0x0000900e18107981 */ /* 0x001ea8000c1e1900 */
[----:B------:R-:W2:Y:S04]  /*03a0*/  LDG.E R17, desc[UR14][R24.64+0x94] ;  /* 0x0000940e18117981 */ /* 0x000ea8000c1e1900 */
[----:B------:R-:W2:Y:S04]  /*03b0*/  LDG.E R18, desc[UR14][R24.64+0x98] ;  /* 0x0000980e18127981 */ /* 0x000ea8000c1e1900 */
[----:B------:R-:W2:Y:S04]  /*03c0*/  LDG.E R19, desc[UR14][R24.64+0x9c] ;  /* 0x00009c0e18137981 */ /* 0x000ea8000c1e1900 */
[----:B----4-:R0:W-:Y:S04]  /*03d0*/  STL.128 [R3+0x60], R4 ;  /* 0x0000600403007387 */ /* 0x0101e80000100c00 */
[----:B-----5:R1:W-:Y:S04]  /*03e0*/  STL.128 [R3+0x70], R8 ;  /* 0x0000700803007387 */ /* 0x0203e80000100c00 */
[----:B0-----:R-:W4:Y:S04]  /*03f0*/  LDG.E R4, desc[UR14][R24.64+0xb0] ;  /* 0x0000b00e18047981 */ /* 0x001f28000c1e1900 */
[----:B------:R-:W4:Y:S04]  /*0400*/  LDG.E R5, desc[UR14][R24.64+0xb4] ;  /* 0x0000b40e18057981 */ /* 0x000f28000c1e1900 */
[----:B------:R-:W4:Y:S04]  /*0410*/  LDG.E R6, desc[UR14][R24.64+0xb8] ;  /* 0x0000b80e18067981 */ /* 0x000f28000c1e1900 */
[----:B---3--:R0:W-:Y:S04]  /*0420*/  STL.128 [R3+0x80], R12 ;  /* 0x0000800c03007387 */ /* 0x0081e80000100c00 */
[----:B------:R-:W4:Y:S04]  /*0430*/  LDG.E R7, desc[UR14][R24.64+0xbc] ;  /* 0x0000bc0e18077981 */ /* 0x000f28000c1e1900 */
[----:B-1----:R-:W3:Y:S04]  /*0440*/  LDG.E R8, desc[UR14][R24.64+0xc0] ;  /* 0x0000c00e18087981 */ /* 0x002ee8000c1e1900 */
[----:B------:R-:W3:Y:S04]  /*0450*/  LDG.E R9, desc[UR14][R24.64+0xc4] ;  /* 0x0000c40e18097981 */ /* 0x000ee8000c1e1900 */
[----:B------:R1:W-:Y:S04]  /*0460*/  STL.128 [R3+0xa0], R20 ;  /* 0x0000a01403007387 */ /* 0x0003e80000100c00 */
[----:B------:R-:W3:Y:S04]  /*0470*/  LDG.E R10, desc[UR14][R24.64+0xc8] ;  /* 0x0000c80e180a7981 */ /* 0x000ee8000c1e1900 */
[----:B------:R-:W3:Y:S04]  /*0480*/  LDG.E R11, desc[UR14][R24.64+0xcc] ;  /* 0x0000cc0e180b7981 */ /* 0x000ee8000c1e1900 */
[----:B0-----:R-:W5:Y:S04]  /*0490*/  LDG.E R12, desc[UR14][R24.64+0xd0] ;  /* 0x0000d00e180c7981 */ /* 0x001f68000c1e1900 */
[----:B------:R-:W5:Y:S04]  /*04a0*/  LDG.E R13, desc[UR14][R24.64+0xd4] ;  /* 0x0000d40e180d7981 */ /* 0x000f68000c1e1900 */
[----:B------:R-:W5:Y:S04]  /*04b0*/  LDG.E R14, desc[UR14][R24.64+0xd8] ;  /* 0x0000d80e180e7981 */ /* 0x000f68000c1e1900 */
[----:B------:R-:W5:Y:S04]  /*04c0*/  LDG.E R15, desc[UR14][R24.64+0xdc] ;  /* 0x0000dc0e180f7981 */ /* 0x000f68000c1e1900 */
[----:B-1----:R-:W5:Y:S04]  /*04d0*/  LDG.E R20, desc[UR14][R24.64+0xf0] ;  /* 0x0000f00e18147981 */ /* 0x002f68000c1e1900 */
[----:B------:R-:W5:Y:S04]  /*04e0*/  LDG.E R21, desc[UR14][R24.64+0xf4] ;  /* 0x0000f40e18157981 */ /* 0x000f68000c1e1900 */
[----:B------:R-:W5:Y:S04]  /*04f0*/  LDG.E R22, desc[UR14][R24.64+0xf8] ;  /* 0x0000f80e18167981 */ /* 0x000f68000c1e1900 */
[----:B------:R-:W5:Y:S04]  /*0500*/  LDG.E R23, desc[UR14][R24.64+0xfc] ;  /* 0x0000fc0e18177981 */ /* 0x000f68000c1e1900 */
[----:B--2---:R0:W-:Y:S04]  /*0510*/  STL.128 [R3+0x90], R16 ;  /* 0x0000901003007387 */ /* 0x0041e80000100c00 */
[----:B0-----:R-:W2:Y:S04]  /*0520*/  LDG.E R16, desc[UR14][R24.64+0xe0] ;  /* 0x0000e00e18107981 */ /* 0x001ea8000c1e1900 */
[----:B------:R-:W2:Y:S04]  /*0530*/  LDG.E R17, desc[UR14][R24.64+0xe4] ;  /* 0x0000e40e18117981 */ /* 0x000ea8000c1e1900 */
[----:B------:R-:W2:Y:S04]  /*0540*/  LDG.E R18, desc[UR14][R24.64+0xe8] ;  /* 0x0000e80e18127981 */ /* 0x000ea8000c1e1900 */
[----:B------:R-:W2:Y:S01]  /*0550*/  LDG.E R19, desc[UR14][R24.64+0xec] ;  /* 0x0000ec0e18137981 */ /* 0x000ea2000c1e1900 */
[----:B------:R-:W-:-:S05]  /*0560*/  IADD3 R2, P0, PT, R2, 0x100, RZ ;  /* 0x0000010002027810 */ /* 0x000fca0007f1e0ff */
[----:B------:R-:W-:Y:S01]  /*0570*/  IMAD.X R0, RZ, RZ, R0, P0 ;  /* 0x000000ffff007224 */ /* 0x000fe200000e0600 */
[----:B------:R-:W-:-:S04]  /*0580*/  ISETP.NE.U32.AND P0, PT, R2, 0xc000, PT ;  /* 0x0000c0000200780c */ /* 0x000fc80003f05070 */
[----:B------:R-:W-:Y:S01]  /*0590*/  ISETP.NE.AND.EX P0, PT, R0, RZ, PT, P0 ;  /* 0x000000ff0000720c */ /* 0x000fe20003f05300 */
[----:B----4-:R4:W-:Y:S04]  /*05a0*/  STL.128 [R3+0xb0], R4 ;  /* 0x0000b00403007387 */ /* 0x0109e80000100c00 */
[----:B---3--:R4:W-:Y:S04]  /*05b0*/  STL.128 [R3+0xc0], R8 ;  /* 0x0000c00803007387 */ /* 0x0089e80000100c00 */
[----:B-----5:R4:W-:Y:S04]  /*05c0*/  STL.128 [R3+0xd0], R12 ;  /* 0x0000d00c03007387 */ /* 0x0209e80000100c00 */
[----:B------:R4:W-:Y:S04]  /*05d0*/  STL.128 [R3+0xf0], R20 ;  /* 0x0000f01403007387 */ /* 0x0009e80000100c00 */
[----:B--2---:R4:W-:Y:S01]  /*05e0*/  STL.128 [R3+0xe0], R16 ;  /* 0x0000e01003007387 */ /* 0x0049e20000100c00 */
[----:B------:R-:W-:Y:S05]  /*05f0*/  @P0 BRA `(.L_x_3) ;  /* 0xfffffff800a00947 */ /* 0x000fea000383ffff */
[----:B------:R-:W0:Y:S02]  /*0600*/  LDCU UR12, c[0x0][0x380] ;  /* 0x00007000ff0c77ac */ /* 0x000e240008000800 */
[----:B0-----:R-:W-:-:S06]  /*0610*/  UISETP.GE.AND UP0, UPT, UR12, 0x1, UPT ;  /* 0x000000010c00788c */ /* 0x001fcc000bf06270 */
[----:B------:R-:W-:-:S13]  /*0620*/  PLOP3.LUT P0, PT, PT, PT, UP0, 0x80, 0x8 ;  /* 0x000000000008781c */ /* 0x000fda0003f0f008 */
[----:B------:R-:W-:Y:S05]  /*0630*/  @!P0 EXIT ;  /* 0x000000000000894d */ /* 0x000fea0003800000 */
[----:B------:R-:W-:Y:S01]  /*0640*/  UISETP.NE.AND UP0, UPT, UR12, 0x1, UPT ;  /* 0x000000010c00788c */ /* 0x000fe2000bf05270 */
[----:B------:R-:W-:-:S08]  /*0650*/  HFMA2 R0, -RZ, RZ, 0, 0 ;  /* 0x00000000ff007431 */ /* 0x000fd000000001ff */
[----:B------:R-:W-:Y:S05]  /*0660*/  BRA.U !UP0, `(.L_x_4) ;  /* 0x0000000908187547 */ /* 0x000fea000b800000 */
[----:B------:R-:W0:Y:S01]  /*0670*/  LDCU.64 UR10, c[0x0][0x390] ;  /* 0x00007200ff0a77ac */ /* 0x000e220008000a00 */
[C---:B------:R-:W-:Y:S01]  /*0680*/  IADD3 R24, PT, PT, R1.reuse, 0x28, RZ ;  /* 0x0000002801187810 */ /* 0x040fe20007ffe0ff */
[C---:B----4-:R-:W-:Y:S01]  /*0690*/  VIADD R3, R1.reuse, 0x18 ;  /* 0x0000001801037836 */ /* 0x050fe20000000000 */
[C---:B------:R-:W-:Y:S01]  /*06a0*/  IADD3 R2, PT, PT, R1.reuse, 0x20, RZ ;  /* 0x0000002001027810 */ /* 0x040fe20007ffe0ff */
[----:B------:R-:W-:Y:S01]  /*06b0*/  ULOP3.LUT UR4, UR12, 0x7ffffffe, URZ, 0xc0, !UPT ;  /* 0x7ffffffe0c047892 */ /* 0x000fe2000f8ec0ff */
[----:B------:R-:W-:Y:S02]  /*06c0*/  IADD3 R4, PT, PT, R1, 0x10, RZ ;  /* 0x0000001001047810 */ /* 0x000fe40007ffe0ff */
[----:B------:R-:W-:Y:S02]  /*06d0*/  CS2R R22, SRZ ;  /* 0x0000000000167805 */ /* 0x000fe4000001ff00 */
[----:B------:R-:W-:Y:S01]  /*06e0*/  MOV R25, 0xa ;  /* 0x0000000a00197802 */ /* 0x000fe20000000f00 */
[----:B------:R-:W-:Y:S01]  /*06f0*/  IMAD.MOV.U32 R6, RZ, RZ, RZ ;  /* 0x000000ffff067224 */ /* 0x000fe200078e00ff */
[----:B------:R-:W-:-:S02]  /*0700*/  MOV R5, 0x8 ;  /* 0x0000000800057802 */ /* 0x000fc40000000f00 */
[----:B------:R-:W-:Y:S02]  /*0710*/  CS2R R20, SRZ ;  /* 0x0000000000147805 */ /* 0x000fe4000001ff00 */
[----:B------:R-:W-:Y:S01]  /*0720*/  MOV R7, 0x6 ;  /* 0x0000000600077802 */ /* 0x000fe20000000f00 */
[----:B------:R-:W-:Y:S01]  /*0730*/  IMAD.MOV.U32 R0, RZ, RZ, R1 ;  /* 0x000000ffff007224 */ /* 0x000fe200078e0001 */
[----:B------:R-:W-:Y:S01]  /*0740*/  MOV R8, RZ ;  /* 0x000000ff00087202 */ /* 0x000fe20000000f00 */
[----:B------:R-:W-:Y:S01]  /*0750*/  UIADD3 UR5, UPT, UPT, -UR4, URZ, URZ ;  /* 0x000000ff04057290 */ /* 0x000fe2000fffe1ff */
[----:B------:R-:W-:Y:S01]  /*0760*/  MOV R9, 0x4 ;  /* 0x0000000400097802 */ /* 0x000fe20000000f00 */
[----:B------:R-:W-:Y:S02]  /*0770*/  UIADD3 UR16, UPT, UPT, UR20, 0x8, URZ ;  /* 0x0000000814107890 */ /* 0x000fe4000fffe0ff */
[----:B0-----:R-:W-:Y:S01]  /*0780*/  UIADD3 UR10, UP0, UPT, UR10, 0x4, URZ ;  /* 0x000000040a0a7890 */ /* 0x001fe2000ff1e0ff */
[----:B------:R-:W-:Y:S01]  /*0790*/  UMOV UR13, 0x2 ;  /* 0x00000002000d7882 */ /* 0x000fe20000000000 */
[----:B------:R-:W-:-:S02]  /*07a0*/  UMOV UR4, URZ ;  /* 0x000000ff00047c82 */ /* 0x000fc40008000000 */
[----:B------:R-:W-:-:S12]  /*07b0*/  UIADD3.X UR11, UPT, UPT, URZ, UR11, URZ, UP0, !UPT ;  /* 0x0000000bff0b7290 */ /* 0x000fd800087fe4ff */
.L_x_5:
[----:B------:R-:W-:Y:S01]  /*07c0*/  IMAD.WIDE.U32 R12, R8, -0x55555555, RZ ;  /* 0xaaaaaaab080c7825 */ /* 0x000fe200078e00ff */
[----:B------:R-:W-:Y:S02]  /*07d0*/  UIMAD.WIDE.U32 UR6, UR4, -0x55555555, URZ ;  /* 0xaaaaaaab040678a5 */ /* 0x000fe4000f8e00ff */
[----:B------:R-:W-:Y:S01]  /*07e0*/  UIMAD.WIDE.U32 UR18, UR13, -0x55555555, URZ ;  /* 0xaaaaaaab0d1278a5 */ /* 0x000fe2000f8e00ff */
[----:B0-----:R-:W-:Y:S01]  /*07f0*/  IMAD.WIDE.U32 R10, R7, -0x55555555, RZ ;  /* 0xaaaaaaab070a7825 */ /* 0x001fe200078e00ff */
[----:B------:R-:W-:-:S03]  /*0800*/  UIMAD.WIDE.U32 UR6, UP0, UR13, -0x55555556, UR6 ;  /* 0xaaaaaaaa0d0678a5 */ /* 0x000fc6000f800006 */
[----:B------:R-:W-:Y:S01]  /*0810*/  IMAD.WIDE.U32 R12, P2, R7, -0x55555556, R12 ;  /* 0xaaaaaaaa070c7825 */ /* 0x000fe2000784000c */
[----:B------:R-:W-:Y:S02]  /*0820*/  UIADD3.X UR9, UPT, UPT, URZ, URZ, URZ, UP0, !UPT ;  /* 0x000000ffff097290 */ /* 0x000fe400087fe4ff */
[----:B------:R-:W-:Y:S01]  /*0830*/  UIADD3 URZ, UP0, UPT, UR19, UR6, URZ ;  /* 0x0000000613ff7290 */ /* 0x000fe2000ff1e0ff */
[----:B------:R-:W-:Y:S01]  /*0840*/  IMAD.WIDE.U32 R16, R23, -0x55555555, RZ ;  /* 0xaaaaaaab17107825 */ /* 0x000fe200078e00ff */
[----:B------:R-:W-:Y:S01]  /*0850*/  IADD3 RZ, P5, PT, R11, R12, RZ ;  /* 0x0000000c0bff7210 */ /* 0x000fe20007fbe0ff */
[----:B------:R-:W-:Y:S01]  /*0860*/  UMOV UR8, UR7 ;  /* 0x0000000700087c82 */ /* 0x000fe20008000000 */
[----:B------:R-:W-:Y:S01]  /*0870*/  IADD3.X R11, PT, PT, RZ, RZ, RZ, P2, !PT ;  /* 0x000000ffff0b7210 */ /* 0x000fe200017fe4ff */
[----:B------:R-:W-:Y:S01]  /*0880*/  IMAD.WIDE.U32 R18, R20, -0x55555555, RZ ;  /* 0xaaaaaaab14127825 */ /* 0x000fe200078e00ff */
[----:B------:R-:W-:Y:S01]  /*0890*/  MOV R10, R13 ;  /* 0x0000000d000a7202 */ /* 0x000fe20000000f00 */
[----:B------:R-:W-:-:S02]  /*08a0*/  UIMAD.WIDE.U32.X UR6, UR4, -0x55555556, UR8, UP0 ;  /* 0xaaaaaaaa040678a5 */ /* 0x000fc400080e0408 */
[C---:B------:R-:W-:Y:S02]  /*08b0*/  IMAD.WIDE.U32 R14, R25.reuse, -0x55555555, RZ ;  /* 0xaaaaaaab190e7825 */ /* 0x040fe400078e00ff */
[----:B------:R-:W-:Y:S02]  /*08c0*/  USHF.R.U64 UR6, UR6, 0xd, UR7 ;  /* 0x0000000d06067899 */ /* 0x000fe40008001207 */
[----:B------:R-:W-:Y:S02]  /*08d0*/  IMAD.WIDE.U32 R16, P1, R25, -0x55555556, R16 ;  /* 0xaaaaaaaa19107825 */ /* 0x000fe40007820010 */
[----:B------:R-:W-:Y:S02]  /*08e0*/  UIMAD UR6, UR6, -0xc000, UR16 ;  /* 0xffff4000060678a4 */ /* 0x000fe4000f8e0210 */
[----:B------:R-:W-:Y:S01]  /*08f0*/  IMAD.WIDE.U32 R18, P3, R9, -0x55555556, R18 ;  /* 0xaaaaaaaa09127825 */ /* 0x000fe20007860012 */
[----:B------:R-:W-:-:S03]  /*0900*/  IADD3 RZ, P0, PT, R15, R16, RZ ;  /* 0x000000100fff7210 */ /* 0x000fc60007f1e0ff */
[----:B------:R-:W-:Y:S01]  /*0910*/  IMAD.WIDE.U32 R12, R9, -0x55555555, RZ ;  /* 0xaaaaaaab090c7825 */ /* 0x000fe200078e00ff */
[----:B------:R-:W-:-:S03]  /*0920*/  MOV R12, R19 ;  /* 0x00000013000c7202 */ /* 0x000fc60000000f00 */
[----:B------:R-:W-:Y:S01]  /*0930*/  IMAD.WIDE.U32.X R10, R8, -0x55555556, R10, P5 ;  /* 0xaaaaaaaa080a7825 */ /* 0x000fe200028e040a */
[----:B------:R-:W-:Y:S02]  /*0940*/  IADD3 RZ, P5, PT, R13, R18, RZ ;  /* 0x000000120dff7210 */ /* 0x000fe40007fbe0ff */
[----:B------:R-:W-:Y:S01]  /*0950*/  IADD3.X R13, PT, PT, RZ, RZ, RZ, P3, !PT ;  /* 0x000000ffff0d7210 */ /* 0x000fe20001ffe4ff */
[----:B------:R-:W-:Y:S01]  /*0960*/  IMAD.WIDE.U32 R26, R6, -0x55555555, RZ ;  /* 0xaaaaaaab061a7825 */ /* 0x000fe200078e00ff */
[----:B------:R-:W-:-:S03]  /*0970*/  SHF.R.U64 R16, R10, 0xd, R11 ;  /* 0x0000000d0a107819 */ /* 0x000fc6000000120b */
[----:B------:R-:W-:-:S04]  /*0980*/  IMAD.WIDE.U32 R10, R22, -0x55555555, RZ ;  /* 0xaaaaaaab160a7825 */ /* 0x000fc800078e00ff */
[----:B------:R-:W-:-:S04]  /*0990*/  IMAD.WIDE.U32 R14, R5, -0x55555555, RZ ;  /* 0xaaaaaaab050e7825 */ /* 0x000fc800078e00ff */
[----:B------:R-:W-:-:S04]  /*09a0*/  IMAD.WIDE.U32 R26, P4, R5, -0x55555556, R26 ;  /* 0xaaaaaaaa051a7825 */ /* 0x000fc8000788001a */
[----:B------:R-:W-:Y:S01]  /*09b0*/  IMAD.WIDE.U32.X R18, R20, -0x55555556, R12, P5 ;  /* 0xaaaaaaaa14127825 */ /* 0x000fe200028e040c */
[----:B------:R-:W-:Y:S02]  /*09c0*/  IADD3 RZ, P2, PT, R15, R26, RZ ;  /* 0x0000001a0fff7210 */ /* 0x000fe40007f5e0ff */
[----:B------:R-:W-:Y:S01]  /*09d0*/  IADD3.X R15, PT, PT, RZ, RZ, RZ, P4, !PT ;  /* 0x000000ffff0f7210 */ /* 0x000fe200027fe4ff */
[----:B------:R-:W-:Y:S01]  /*09e0*/  IMAD.WIDE.U32 R10, P3, R21, -0x55555556, R10 ;  /* 0xaaaaaaaa150a7825 */ /* 0x000fe2000786000a */
[----:B------:R-:W-:-:S03]  /*09f0*/  SHF.R.U64 R18, R18, 0xd, R19 ;  /* 0x0000000d12127819 */ /* 0x000fc60000001213 */
[----:B------:R-:W-:Y:S01]  /*0a00*/  IMAD.WIDE.U32 R12, R21, -0x55555555, RZ ;  /* 0xaaaaaaab150c7825 */ /* 0x000fe200078e00ff */
[----:B------:R-:W-:-:S03]  /*0a10*/  MOV R12, R11 ;  /* 0x0000000b000c7202 */ /* 0x000fc60000000f00 */
[----:B------:R-:W-:Y:S01]  /*0a20*/  IMAD.MOV.U32 R14, RZ, RZ, R27 ;  /* 0x000000ffff0e7224 */ /* 0x000fe200078e001b */
[----:B------:R-:W-:Y:S02]  /*0a30*/  IADD3 RZ, P4, PT, R13, R10, RZ ;  /* 0x0000000a0dff7210 */ /* 0x000fe40007f9e0ff */
[----:B------:R-:W-:-:S03]  /*0a40*/  IADD3.X R13, PT, PT, RZ, RZ, RZ, P3, !PT ;  /* 0x000000ffff0d7210 */ /* 0x000fc60001ffe4ff */
[----:B------:R-:W-:-:S05]  /*0a50*/  IMAD.WIDE.U32.X R12, R22, -0x55555556, R12, P4 ;  /* 0xaaaaaaaa160c7825 */ /* 0x000fca00020e040c */
[----:B------:R-:W-:-:S05]  /*0a60*/  SHF.R.U64 R13, R12, 0xd, R13 ;  /* 0x0000000d0c0d7819 */ /* 0x000fca000000120d */
[----:B------:R-:W-:Y:S02]  /*0a70*/  IMAD R10, R13, -0xc000, R0 ;  /* 0xffff40000d0a7824 */ /* 0x000fe400078e0200 */
[----:B------:R-:W2:Y:S04]  /*0a80*/  LDL.64 R12, [UR6] ;  /* 0x00000006ff0c7983 */ /* 0x000ea80008100a00 */
[----:B------:R-:W3:Y:S01]  /*0a90*/  LDL.64 R10, [R10] ;  /* 0x000000000a0a7983 */ /* 0x000ee20000100a00 */
[----:B------:R-:W-:-:S04]  /*0aa0*/  IMAD.WIDE.U32.X R14, R6, -0x55555556, R14, P2 ;  /* 0xaaaaaaaa060e7825 */ /* 0x000fc800010e040e */
[----:B------:R-:W-:Y:S01]  /*0ab0*/  IMAD R28, R18, -0xc000, R4 ;  /* 0xffff4000121c7824 */ /* 0x000fe200078e0204 */
[----:B------:R-:W-:Y:S01]  /*0ac0*/  SHF.R.U64 R26, R14, 0xd, R15 ;  /* 0x0000000d0e1a7819 */ /* 0x000fe2000000120f */
[----:B------:R-:W-:-:S03]  /*0ad0*/  IMAD R16, R16, -0xc000, R3 ;  /* 0xffff400010107824 */ /* 0x000fc600078e0203 */
[----:B------:R-:W4:Y:S01]  /*0ae0*/  LDL.64 R14, [R28] ;  /* 0x000000001c0e7983 */ /* 0x000f220000100a00 */
[----:B------:R-:W-:Y:S01]  /*0af0*/  IADD3.X R19, PT, PT, RZ, RZ, RZ, P1, !PT ;  /* 0x000000ffff137210 */ /* 0x000fe20000ffe4ff */
[----:B------:R-:W-:Y:S02]  /*0b00*/  IMAD.MOV.U32 R18, RZ, RZ, R17 ;  /* 0x000000ffff127224 */ /* 0x000fe400078e0011 */
[----:B------:R-:W5:Y:S01]  /*0b10*/  LDL.64 R16, [R16] ;  /* 0x0000000010107983 */ /* 0x000f620000100a00 */
[----:B------:R-:W-:Y:S02]  /*0b20*/  IMAD R26, R26, -0xc000, R2 ;  /* 0xffff40001a1a7824 */ /* 0x000fe400078e0202 */
[----:B------:R-:W-:-:S05]  /*0b30*/  IMAD.WIDE.U32.X R18, R23, -0x55555556, R18, P0 ;  /* 0xaaaaaaaa17127825 */ /* 0x000fca00000e0412 */
[----:B------:R-:W-:Y:S02]  /*0b40*/  SHF.R.U64 R29, R18, 0xd, R19 ;  /* 0x0000000d121d7819 */ /* 0x000fe40000001213 */
[----:B------:R-:W5:Y:S01]  /*0b50*/  LDL.64 R18, [R26] ;  /* 0x000000001a127983 */ /* 0x000f620000100a00 */
[----:B---3--:R-:W-:-:S04]  /*0b60*/  FADD R10, RZ, R10 ;  /* 0x0000000aff0a7221 */ /* 0x008fc80000000000 */
[----:B------:R-:W-:-:S04]  /*0b70*/  FADD R27, R11, R10 ;  /* 0x0000000a0b1b7221 */ /* 0x000fc80000000000 */
[----:B--2---:R-:W-:-:S04]  /*0b80*/  FADD R10, R27, R12 ;  /* 0x0000000c1b0a7221 */ /* 0x004fc80000000000 */
[----:B------:R-:W-:-:S04]  /*0b90*/  FADD R27, R13, R10 ;  /* 0x0000000a0d1b7221 */ /* 0x000fc80000000000 */
[----:B----4-:R-:W-:-:S04]  /*0ba0*/  FADD R10, R27, R14 ;  /* 0x0000000e1b0a7221 */ /* 0x010fc80000000000 */
[----:B------:R-:W-:-:S04]  /*0bb0*/  FADD R27, R15, R10 ;  /* 0x0000000a0f1b7221 */ /* 0x000fc80000000000 */
[----:B-----5:R-:W-:-:S04]  /*0bc0*/  FADD R10, R27, R16 ;  /* 0x000000101b0a7221 */ /* 0x020fc80000000000 */
[----:B------:R-:W-:-:S04]  /*0bd0*/  FADD R27, R17, R10 ;  /* 0x0000000a111b7221 */ /* 0x000fc80000000000 */
[----:B------:R-:W-:-:S04]  /*0be0*/  FADD R10, R27, R18 ;  /* 0x000000121b0a7221 */ /* 0x000fc80000000000 */
[----:B------:R-:W-:Y:S01]  /*0bf0*/  FADD R28, R19, R10 ;  /* 0x0000000a131c7221 */ /* 0x000fe20000000000 */
[----:B------:R-:W-:-:S06]  /*0c00*/  IMAD R10, R29, -0xc000, R24 ;  /* 0xffff40001d0a7824 */ /* 0x000fcc00078e0218 */
[----:B------:R-:W2:Y:S01]  /*0c10*/  LDL R10, [R10] ;  /* 0x000000000a0a7983 */ /* 0x000ea20000100800 */
[----:B------:R-:W-:-:S04]  /*0c20*/  FADD R11, RZ, R11 ;  /* 0x0000000bff0b7221 */ /* 0x000fc80000000000 */
[----:B------:R-:W-:-:S04]  /*0c30*/  FADD R12, R12, R11 ;  /* 0x0000000b0c0c7221 */ /* 0x000fc80000000000 */
[----:B------:R-:W-:-:S04]  /*0c40*/  FADD R13, R13, R12 ;  /* 0x0000000c0d0d7221 */ /* 0x000fc80000000000 */
[----:B------:R-:W-:-:S04]  /*0c50*/  FADD R14, R14, R13 ;  /* 0x0000000d0e0e7221 */ /* 0x000fc80000000000 */
[----:B------:R-:W-:-:S04]  /*0c60*/  FADD R15, R15, R14 ;  /* 0x0000000e0f0f7221 */ /* 0x000fc80000000000 */
[----:B------:R-:W-:-:S04]  /*0c70*/  FADD R16, R16, R15 ;  /* 0x0000000f10107221 */ /* 0x000fc80000000000 */
[----:B------:R-:W-:-:S04]  /*0c80*/  FADD R17, R17, R16 ;  /* 0x0000001011117221 */ /* 0x000fc80000000000 */
[----:B------:R-:W-:Y:S01]  /*0c90*/  FADD R18, R18, R17 ;  /* 0x0000001112127221 */ /* 0x000fe20000000000 */
[----:B------:R-:W-:Y:S01]  /*0ca0*/  UMOV UR6, UR10 ;  /* 0x0000000a00067c82 */ /* 0x000fe20008000000 */
[----:B------:R-:W-:Y:S02]  /*0cb0*/  UMOV UR7, UR11 ;  /* 0x0000000b00077c82 */ /* 0x000fe40008000000 */
[----:B------:R-:W-:Y:S01]  /*0cc0*/  FADD R19, R19, R18 ;  /* 0x0000001213137221 */ /* 0x000fe20000000000 */
[----:B------:R-:W-:Y:S02]  /*0cd0*/  MOV R26, UR6 ;  /* 0x00000006001a7c02 */ /* 0x000fe40008000f00 */
[----:B------:R-:W-:Y:S02]  /*0ce0*/  MOV R27, UR7 ;  /* 0x00000007001b7c02 */ /* 0x000fe40008000f00 */
[----:B------:R-:W-:-:S03]  /*0cf0*/  MOV R11, UR7 ;  /* 0x00000007000b7c02 */ /* 0x000fc60008000f00 */
[----:B------:R0:W-:Y:S01]  /*0d00*/  STG.E desc[UR14][R26.64+-0x4], R28 ;  /* 0xfffffc1c1a007986 */ /* 0x0001e2000c10190e */
[----:B------:R-:W-:-:S04]  /*0d10*/  UIADD3 UR5, UPT, UPT, UR5, 0x2, URZ ;  /* 0x0000000205057890 */ /* 0x000fc8000fffe0ff */
[----:B------:R-:W-:Y:S01]  /*0d20*/  UISETP.NE.AND UP0, UPT, UR5, URZ, UPT ;  /* 0x000000ff0500728c */ /* 0x000fe2000bf05270 */
[----:B------:R-:W-:Y:S02]  /*0d30*/  IADD3 R25, P0, PT, R25, 0x2, RZ ;  /* 0x0000000219197810 */ /* 0x000fe40007f1e0ff */
[----:B------:R-:W-:Y:S02]  /*0d40*/  IADD3 R5, P1, PT, R5, 0x2, RZ ;  /* 0x0000000205057810 */ /* 0x000fe40007f3e0ff */
[----:B------:R-:W-:Y:S02]  /*0d50*/  IADD3 R7, P2, PT, R7, 0x2, RZ ;  /* 0x0000000207077810 */ /* 0x000fe40007f5e0ff */
[----:B------:R-:W-:Y:S02]  /*0d60*/  IADD3 R9, P3, PT, R9, 0x2, RZ ;  /* 0x0000000209097810 */ /* 0x000fe40007f7e0ff */
[----:B------:R-:W-:Y:S01]  /*0d70*/  IADD3 R21, P4, PT, R21, 0x2, RZ ;  /* 0x0000000215157810 */ /* 0x000fe20007f9e0ff */
[----:B------:R-:W-:Y:S01]  /*0d80*/  UIADD3 UR10, UP2, UPT, UR6, 0x8, URZ ;  /* 0x00000008060a7890 */ /* 0x000fe2000ff5e0ff */
[----:B------:R-:W-:Y:S01]  /*0d90*/  IMAD.X R23, RZ, RZ, R23, P0 ;  /* 0x000000ffff177224 */ /* 0x000fe200000e0617 */
[----:B------:R-:W-:Y:S01]  /*0da0*/  UIADD3 UR13, UP1, UPT, UR13, 0x2, URZ ;  /* 0x000000020d0d7890 */ /* 0x000fe2000ff3e0ff */
[----:B------:R-:W-:Y:S01]  /*0db0*/  IADD3.X R6, PT, PT, RZ, R6, RZ, P1, !PT ;  /* 0x00000006ff067210 */ /* 0x000fe20000ffe4ff */
[----:B------:R-:W-:Y:S01]  /*0dc0*/  VIADD R24, R24, 0x8 ;  /* 0x0000000818187836 */ /* 0x000fe20000000000 */
[----:B------:R-:W-:-:S02]  /*0dd0*/  IADD3.X R8, PT, PT, RZ, R8, RZ, P2, !PT ;  /* 0x00000008ff087210 */ /* 0x000fc400017fe4ff */
[----:B------:R-:W-:Y:S02]  /*0de0*/  IADD3.X R20, PT, PT, RZ, R20, RZ, P3, !PT ;  /* 0x00000014ff147210 */ /* 0x000fe40001ffe4ff */
[----:B------:R-:W-:Y:S02]  /*0df0*/  IADD3.X R22, PT, PT, RZ, R22, RZ, P4, !PT ;  /* 0x00000016ff167210 */ /* 0x000fe400027fe4ff */
[----:B------:R-:W-:Y:S02]  /*0e00*/  IADD3 R2, PT, PT, R2, 0x8, RZ ;  /* 0x0000000802027810 */ /* 0x000fe40007ffe0ff */
[----:B------:R-:W-:Y:S02]  /*0e10*/  IADD3 R3, PT, PT, R3, 0x8, RZ ;  /* 0x0000000803037810 */ /* 0x000fe40007ffe0ff */
[----:B------:R-:W-:Y:S02]  /*0e20*/  IADD3 R4, PT, PT, R4, 0x8, RZ ;  /* 0x0000000804047810 */ /* 0x000fe40007ffe0ff */
[----:B------:R-:W-:Y:S01]  /*0e30*/  IADD3 R0, PT, PT, R0, 0x8, RZ ;  /* 0x0000000800007810 */ /* 0x000fe20007ffe0ff */
[----:B------:R-:W-:-:S02]  /*0e40*/  UIADD3.X UR11, UPT, UPT, URZ, UR7, URZ, UP2, !UPT ;  /* 0x00000007ff0b7290 */ /* 0x000fc400097fe4ff */
[----:B------:R-:W-:Y:S02]  /*0e50*/  UIADD3.X UR4, UPT, UPT, URZ, UR4, URZ, UP1, !UPT ;  /* 0x00000004ff047290 */ /* 0x000fe40008ffe4ff */
[----:B------:R-:W-:Y:S01]  /*0e60*/  UIADD3 UR16, UPT, UPT, UR16, 0x8, URZ ;  /* 0x0000000810107890 */ /* 0x000fe2000fffe0ff */
[----:B--2---:R-:W-:Y:S01]  /*0e70*/  FADD R19, R19, R10 ;  /* 0x0000000a13137221 */ /* 0x004fe20000000000 */
[----:B------:R-:W-:-:S05]  /*0e80*/  MOV R10, UR6 ;  /* 0x00000006000a7c02 */ /* 0x000fca0008000f00 */
[----:B------:R0:W-:Y:S01]  /*0e90*/  STG.E desc[UR14][R10.64], R19 ;  /* 0x000000130a007986 */ /* 0x0001e2000c10190e */
[----:B------:R-:W-:Y:S05]  /*0ea0*/  BRA.U UP0, `(.L_x_5) ;  /* 0xfffffff900447547 */ /* 0x000fea000b83ffff */
[----:B------:R-:W-:-:S06]  /*0eb0*/  ULOP3.LUT UR4, UR12, 0x7ffffffe, URZ, 0xc0, !UPT ;  /* 0x7ffffffe0c047892 */ /* 0x000fcc000f8ec0ff */
[----:B------:R-:W-:-:S07]  /*0ec0*/  IMAD.U32 R0, RZ, RZ, UR4 ;  /* 0x00000004ff007e24 */ /* 0x000fce000f8e00ff */
.L_x_4:
[----:B------:R-:W-:-:S04]  /*0ed0*/  ULOP3.LUT UR4, UR12, 0x1, URZ, 0xc0, !UPT ;  /* 0x000000010c047892 */ /* 0x000fc8000f8ec0ff */
[----:B------:R-:W-:-:S06]  /*0ee0*/  UISETP.NE.U32.AND UP0, UPT, UR4, 0x1, UPT ;  /* 0x000000010400788c */ /* 0x000fcc000bf05070 */
[----:B------:R-:W-:-:S13]  /*0ef0*/  PLOP3.LUT P0, PT, PT, PT, UP0, 0x80, 0x8 ;  /* 0x000000000008781c */ /* 0x000fda0003f0f008 */
[----:B------:R-:W-:Y:S05]  /*0f00*/  @P0 EXIT ;  /* 0x000000000000094d */ /* 0x000fea0003800000 */
[C---:B------:R-:W-:Y:S01]  /*0f10*/  IADD3 R2, PT, PT, R0.reuse, 0x1, RZ ;  /* 0x0000000100027810 */ /* 0x040fe20007ffe0ff */
[C---:B0---4-:R-:W-:Y:S01]  /*0f20*/  VIADD R10, R0.reuse, 0x5 ;  /* 0x00000005000a7836 */ /* 0x051fe20000000000 */
[C---:B------:R-:W-:Y:S02]  /*0f30*/  IADD3 R5, PT, PT, R0.reuse, 0x2, RZ ;  /* 0x0000000200057810 */ /* 0x040fe40007ffe0ff */
[----:B------:R-:W-:Y:S01]  /*0f40*/  IADD3 R7, PT, PT, R0, 0x3, RZ ;  /* 0x0000000300077810 */ /* 0x000fe20007ffe0ff */
[----:B------:R-:W-:Y:S01]  /*0f50*/  IMAD.HI.U32 R3, R2, 0x2aaaaaab, RZ ;  /* 0x2aaaaaab02037827 */ /* 0x000fe200078e00ff */
[C---:B------:R-:W-:Y:S02]  /*0f60*/  IADD3 R12, PT, PT, R0.reuse, 0x6, RZ ;  /* 0x00000006000c7810 */ /* 0x040fe40007ffe0ff */
[----:B------:R-:W-:Y:S01]  /*0f70*/  IADD3 R8, PT, PT, R0, 0x4, RZ ;  /* 0x0000000400087810 */ /* 0x000fe20007ffe0ff */
[----:B------:R-:W-:Y:S01]  /*0f80*/  IMAD.HI.U32 R4, R5, -0x55555555, RZ ;  /* 0xaaaaaaab05047827 */ /* 0x000fe200078e00ff */
[----:B------:R-:W-:-:S03]  /*0f90*/  SHF.R.U32.HI R3, RZ, 0xb, R3 ;  /* 0x0000000bff037819 */ /* 0x000fc60000011603 */
[----:B------:R-:W-:Y:S01]  /*0fa0*/  IMAD.HI.U32 R9, R8, -0x55555555, RZ ;  /* 0xaaaaaaab08097827 */ /* 0x000fe200078e00ff */
[----:B------:R-:W-:-:S03]  /*0fb0*/  SHF.R.U32.HI R6, RZ, 0xd, R4 ;  /* 0x0000000dff067819 */ /* 0x000fc60000011604 */
[----:B------:R-:W-:Y:S01]  /*0fc0*/  IMAD R4, R3, -0x3000, R2 ;  /* 0xffffd00003047824 */ /* 0x000fe200078e0202 */
[----:B------:R-:W-:Y:S01]  /*0fd0*/  SHF.R.U32.HI R9, RZ, 0xd, R9 ;  /* 0x0000000dff097819 */ /* 0x000fe20000011609 */
[----:B------:R-:W-:-:S03]  /*0fe0*/  IMAD.HI.U32 R2, R0, 0x2aaaaaab, RZ ;  /* 0x2aaaaaab00027827 */ /* 0x000fc600078e00ff */
[----:B------:R-:W-:Y:S01]  /*0ff0*/  LEA R4, R4, UR17, 0x2 ;  /* 0x0000001104047c11 */ /* 0x000fe2000f8e10ff */
[----:B------:R-:W-:Y:S01]  /*1000*/  IMAD R6, R6, -0x3000, R5 ;  /* 0xffffd00006067824 */ /* 0x000fe200078e0205 */
[----:B------:R-:W-:Y:S01]  /*1010*/  SHF.R.U32.HI R3, RZ, 0xb, R2 ;  /* 0x0000000bff037819 */ /* 0x000fe20000011602 */
[----:B------:R-:W-:-:S03]  /*1020*/  IMAD.HI.U32 R5, R7, -0x55555555, RZ ;  /* 0xaaaaaaab07057827 */ /* 0x000fc600078e00ff */
[----:B------:R-:W2:Y:S01]  /*1030*/  LDL R4, [R4] ;  /* 0x0000000004047983 */ /* 0x000ea20000100800 */
[----:B------:R-:W-:Y:S01]  /*1040*/  IMAD R3, R3, -0x3000, R0 ;  /* 0xffffd00003037824 */ /* 0x000fe200078e0200 */
[----:B------:R-:W-:Y:S01]  /*1050*/  SHF.R.U32.HI R2, RZ, 0xd, R5 ;  /* 0x0000000dff027819 */ /* 0x000fe20000011605 */
[----:B------:R-:W-:-:S04]  /*1060*/  IMAD.HI.U32 R5, R12, -0x55555555, RZ ;  /* 0xaaaaaaab0c057827 */ /* 0x000fc800078e00ff */
[----:B------:R-:W-:Y:S01]  /*1070*/  IMAD R7, R2, -0x3000, R7 ;  /* 0xffffd00002077824 */ /* 0x000fe200078e0207 */
[----:B------:R-:W-:Y:S01]  /*1080*/  LEA R2, R3, UR17, 0x2 ;  /* 0x0000001103027c11 */ /* 0x000fe2000f8e10ff */
[----:B------:R-:W-:Y:S01]  /*1090*/  IMAD.HI.U32 R11, R10, -0x55555555, RZ ;  /* 0xaaaaaaab0a0b7827 */ /* 0x000fe200078e00ff */
[----:B------:R-:W-:-:S03]  /*10a0*/  SHF.R.U32.HI R5, RZ, 0xd, R5 ;  /* 0x0000000dff057819 */ /* 0x000fc60000011605 */
[----:B------:R-:W-:Y:S01]  /*10b0*/  IMAD R9, R9, -0x3000, R8 ;  /* 0xffffd00009097824 */ /* 0x000fe200078e0208 */
[----:B------:R-:W3:Y:S01]  /*10c0*/  LDL R2, [R2] ;  /* 0x0000000002027983 */ /* 0x000ee20000100800 */
[----:B------:R-:W-:Y:S01]  /*10d0*/  IMAD R12, R5, -0x3000, R12 ;  /* 0xffffd000050c7824 */ /* 0x000fe200078e020c */
[----:B------:R-:W-:Y:S02]  /*10e0*/  SHF.R.U32.HI R11, RZ, 0xd, R11 ;  /* 0x0000000dff0b7819 */ /* 0x000fe4000001160b */
[----:B------:R-:W-:Y:S02]  /*10f0*/  LEA R5, R6, UR17, 0x2 ;  /* 0x0000001106057c11 */ /* 0x000fe4000f8e10ff */
[C---:B------:R-:W-:Y:S01]  /*1100*/  IADD3 R8, PT, PT, R0.reuse, 0x7, RZ ;  /* 0x0000000700087810 */ /* 0x040fe20007ffe0ff */
[----:B------:R-:W-:Y:S01]  /*1110*/  IMAD R11, R11, -0x3000, R10 ;  /* 0xffffd0000b0b7824 */ /* 0x000fe200078e020a */
[----:B------:R-:W-:Y:S02]  /*1120*/  LEA R3, R7, UR17, 0x2 ;  /* 0x0000001107037c11 */ /* 0x000fe4000f8e10ff */
[----:B------:R-:W-:Y:S01]  /*1130*/  IADD3 R13, PT, PT, R0, 0x8, RZ ;  /* 0x00000008000d7810 */ /* 0x000fe20007ffe0ff */
[----:B------:R-:W-:Y:S01]  /*1140*/  IMAD.HI.U32 R10, R8, -0x55555555, RZ ;  /* 0xaaaaaaab080a7827 */ /* 0x000fe200078e00ff */
[----:B------:R-:W4:Y:S01]  /*1150*/  LDL R5, [R5] ;  /* 0x0000000005057983 */ /* 0x000f220000100800 */
[----:B------:R-:W-:-:S02]  /*1160*/  LEA R6, R9, UR17, 0x2 ;  /* 0x0000001109067c11 */ /* 0x000fc4000f8e10ff */
[----:B------:R-:W-:Y:S01]  /*1170*/  IADD3 R15, PT, PT, R0, 0x9, RZ ;  /* 0x00000009000f7810 */ /* 0x000fe20007ffe0ff */
[----:B------:R-:W-:Y:S01]  /*1180*/  IMAD.HI.U32 R14, R13, -0x55555555, RZ ;  /* 0xaaaaaaab0d0e7827 */ /* 0x000fe200078e00ff */
[----:B------:R-:W5:Y:S01]  /*1190*/  LDL R3, [R3] ;  /* 0x0000000003037983 */ /* 0x000f620000100800 */
[----:B------:R-:W-:Y:S02]  /*11a0*/  SHF.R.U32.HI R9, RZ, 0xd, R10 ;  /* 0x0000000dff097819 */ /* 0x000fe4000001160a */
[----:B------:R-:W-:Y:S01]  /*11b0*/  LEA R7, R11, UR17, 0x2 ;  /* 0x000000110b077c11 */ /* 0x000fe2000f8e10ff */
[----:B------:R-:W-:Y:S01]  /*11c0*/  IMAD.HI.U32 R10, R15, -0x55555555, RZ ;  /* 0xaaaaaaab0f0a7827 */ /* 0x000fe200078e00ff */
[----:B------:R-:W5:Y:S01]  /*11d0*/  LDL R6, [R6] ;  /* 0x0000000006067983 */ /* 0x000f620000100800 */
[----:B------:R-:W-:Y:S02]  /*11e0*/  SHF.R.U32.HI R14, RZ, 0xd, R14 ;  /* 0x0000000dff0e7819 */ /* 0x000fe4000001160e */
[----:B------:R-:W-:Y:S01]  /*11f0*/  IMAD R9, R9, -0x3000, R8 ;  /* 0xffffd00009097824 */ /* 0x000fe200078e0208 */
[----:B------:R-:W-:Y:S01]  /*1200*/  LEA R12, R12, UR17, 0x2 ;  /* 0x000000110c0c7c11 */ /* 0x000fe2000f8e10ff */
[----:B------:R-:W5:Y:S01]  /*1210*/  LDL R7, [R7] ;  /* 0x0000000007077983 */ /* 0x000f620000100800 */
[----:B------:R-:W-:Y:S01]  /*1220*/  SHF.R.U32.HI R10, RZ, 0xd, R10 ;  /* 0x0000000dff0a7819 */ /* 0x000fe2000001160a */
[----:B------:R-:W-:Y:S01]  /*1230*/  IMAD R14, R14, -0x3000, R13 ;  /* 0xffffd0000e0e7824 */ /* 0x000fe200078e020d */
[----:B------:R-:W-:Y:S01]  /*1240*/  LEA R8, R9, UR17, 0x2 ;  /* 0x0000001109087c11 */ /* 0x000fe2000f8e10ff */
[----:B------:R-:W5:Y:S02]  /*1250*/  LDL R11, [R12] ;  /* 0x000000000c0b7983 */ /* 0x000f640000100800 */
[----:B------:R-:W-:Y:S01]  /*1260*/  IMAD R10, R10, -0x3000, R15 ;  /* 0xffffd0000a0a7824 */ /* 0x000fe200078e020f */
[----:B------:R-:W-:Y:S01]  /*1270*/  LEA R14, R14, UR17, 0x2 ;  /* 0x000000110e0e7c11 */ /* 0x000fe2000f8e10ff */
[----:B------:R-:W5:Y:S03]  /*1280*/  LDL R13, [R8] ;  /* 0x00000000080d7983 */ /* 0x000f660000100800 */
[----:B------:R-:W-:Y:S01]  /*1290*/  LEA R10, R10, UR17, 0x2 ;  /* 0x000000110a0a7c11 */ /* 0x000fe2000f8e10ff */
[----:B------:R-:W5:Y:S04]  /*12a0*/  LDL R15, [R14] ;  /* 0x000000000e0f7983 */ /* 0x000f680000100800 */
[----:B------:R-:W5:Y:S01]  /*12b0*/  LDL R17, [R10] ;  /* 0x000000000a117983 */ /* 0x000f620000100800 */
[----:B---3--:R-:W-:-:S04]  /*12c0*/  FADD R9, RZ, R2 ;  /* 0x00000002ff097221 */ /* 0x008fc80000000000 */
[----:B--2---:R-:W-:-:S04]  /*12d0*/  FADD R4, R9, R4 ;  /* 0x0000000409047221 */ /* 0x004fc80000000000 */
[----:B----4-:R-:W-:Y:S02]  /*12e0*/  FADD R2, R4, R5 ;  /* 0x0000000504027221 */ /* 0x010fe40000000000 */
[----:B------:R-:W0:Y:S02]  /*12f0*/  LDC.64 R4, c[0x0][0x390] ;  /* 0x0000e400ff047b82 */ /* 0x000e240000000a00 */
[----:B-----5:R-:W-:-:S04]  /*1300*/  FADD R3, R2, R3 ;  /* 0x0000000302037221 */ /* 0x020fc80000000000 */
[----:B------:R-:W-:-:S04]  /*1310*/  FADD R6, R3, R6 ;  /* 0x0000000603067221 */ /* 0x000fc80000000000 */
[----:B------:R-:W-:-:S04]  /*1320*/  FADD R6, R6, R7 ;  /* 0x0000000706067221 */ /* 0x000fc80000000000 */
[----:B------:R-:W-:-:S04]  /*1330*/  FADD R6, R6, R11 ;  /* 0x0000000b06067221 */ /* 0x000fc80000000000 */
[----:B------:R-:W-:-:S04]  /*1340*/  FADD R6, R6, R13 ;  /* 0x0000000d06067221 */ /* 0x000fc80000000000 */
[----:B------:R-:W-:Y:S01]  /*1350*/  FADD R6, R6, R15 ;  /* 0x0000000f06067221 */ /* 0x000fe20000000000 */
[----:B0-----:R-:W-:-:S04]  /*1360*/  IMAD.WIDE.U32 R4, R0, 0x4, R4 ;  /* 0x0000000400047825 */ /* 0x001fc800078e0004 */
[----:B------:R-:W-:-:S05]  /*1370*/  FADD R17, R6, R17 ;  /* 0x0000001106117221 */ /* 0x000fca0000000000 */
[----:B------:R-:W-:Y:S01]  /*1380*/  STG.E desc[UR14][R4.64], R17 ;  /* 0x0000001104007986 */ /* 0x000fe2000c10190e */
[----:B------:R-:W-:Y:S05]  /*1390*/  EXIT ;  /* 0x000000000000794d */ /* 0x000fea0003800000 */
.L_x_6:
        /* <DEDUP_REMOVED lines=14> */
.L_x_10:


//--------------------- .text._Z4initv            --------------------------
	.section	.text._Z4initv,"ax",@progbits
	.align	128
        .global         _Z4initv
        .type           _Z4initv,@function
        .size           _Z4initv,(.L_x_11 - _Z4initv)
        .other          _Z4initv,@"STO_CUDA_ENTRY STV_DEFAULT"
_Z4initv:
.text._Z4initv:
[----:B------:R-:W-:Y:S01]  /*0000*/  LDC R1, c[0x0][0x37c] ;  /* 0x0000df00ff017b82 */ /* 0x000fe20000000800 */
[----:B------:R-:W-:Y:S05]  /*0010*/  EXIT ;  /* 0x000000000000794d */ /* 0x000fea0003800000 */
.L_x_7:
        /* <DEDUP_REMOVED lines=14> */
.L_x_11:


//--------------------- .nv.shared.reserved.0     --------------------------
	.section	.nv.shared.reserved.0,"aw",@nobits
	.weak		__nv_reservedSMEM_offset_0_alias
	.size		__nv_reservedSMEM_offset_0_alias, 0, 64
	.other		__nv_reservedSMEM_offset_0_alias,@"STO_CUDA_RESERVED_SHARED STV_DEFAULT"
__nv_reservedSMEM_offset_0_alias:
	.zero		0
	.zero		64


//--------------------- .nv.global                --------------------------
	.section	.nv.global,"aw",@nobits
.nv.global:
	.type		_ZN34_INTERNAL_497b8c4b_4_k_cu__Z4initv6thrust24THRUST_300001_SM_1000_NS12placeholders2_8E,@object
	.size		_ZN34_INTERNAL_497b8c4b_4_k_cu__Z4initv6thrust24THRUST_300001_SM_1000_NS12placeholders2_8E,(_ZN34_INTERNAL_497b8c4b_4_k_cu__Z4initv4cuda3std3__436_GLOBAL__N__497b8c4b_4_k_cu__Z4initv6ignoreE - _ZN34_INTERNAL_497b8c4b_4_k_cu__Z4initv6thrust24THRUST_300001_SM_1000_NS12placeholders2_8E)
_ZN34_INTERNAL_497b8c4b_4_k_cu__Z4initv6thrust24THRUST_300001_SM_1000_NS12placeholders2_8E:
	.zero		1
	.type		_ZN34_INTERNAL_497b8c4b_4_k_cu__Z4initv4cuda3std3__436_GLOBAL__N__497b8c4b_4_k_cu__Z4initv6ignoreE,@object
	.size		_ZN34_INTERNAL_497b8c4b_4_k_cu__Z4initv4cuda3std3__436_GLOBAL__N__497b8c4b_4_k_cu__Z4initv6ignoreE,(_ZN34_INTERNAL_497b8c4b_4_k_cu__Z4initv4cuda3std6ranges3__45__cpo4dataE - _ZN34_INTERNAL_497b8c4b_4_k_cu__Z4initv4cuda3std3__436_GLOBAL__N__497b8c4b_4_k_cu__Z4initv6ignoreE)
_ZN34_INTERNAL_497b8c4b_4_k_cu__Z4initv4cuda3std3__436_GLOBAL__N__497b8c4b_4_k_cu__Z4initv6ignoreE:
	.zero		1
	.type		_ZN34_INTERNAL_497b8c4b_4_k_cu__Z4initv4cuda3std6ranges3__45__cpo4dataE,@object
	.size		_ZN34_INTERNAL_497b8c4b_4_k_cu__Z4initv4cuda3std6ranges3__45__cpo4dataE,(_ZN34_INTERNAL_497b8c4b_4_k_cu__Z4initv6thrust24THRUST_300001_SM_1000_NS6system3cpp3parE - _ZN34_INTERNAL_497b8c4b_4_k_cu__Z4initv4cuda3std6ranges3__45__cpo4dataE)
_ZN34_INTERNAL_497b8c4b_4_k_cu__Z4initv4cuda3std6ranges3__45__cpo4dataE:
	.zero		1
	.type		_ZN34_INTERNAL_497b8c4b_4_k_cu__Z4initv6thrust24THRUST_300001_SM_1000_NS6system3cpp3parE,@object
	.size		_ZN34_INTERNAL_497b8c4b_4_k_cu__Z4initv6thrust24THRUST_300001_SM_1000_NS6system3cpp3parE,(_ZN34_INTERNAL_497b8c4b_4_k_cu__Z4initv4cuda3std3__45__cpo5beginE - _ZN34_INTERNAL_497b8c4b_4_k_cu__Z4initv6thrust24THRUST_300001_SM_1000_NS6system3cpp3parE)
_ZN34_INTERNAL_497b8c4b_4_k_cu__Z4initv6thrust24THRUST_300001_SM_1000_NS6system3cpp3parE:
	.zero		1
	.type		_ZN34_INTERNAL_497b8c4b_4_k_cu__Z4initv4cuda3std3__45__cpo5beginE,@object
	.size		_ZN34_INTERNAL_497b8c4b_4_k_cu__Z4initv4cuda3std3__45__cpo5beginE,(_ZN34_INTERNAL_497b8c4b_4_k_cu__Z4initv4cuda3std6ranges3__45__cpo5beginE - _ZN34_INTERNAL_497b8c4b_4_k_cu__Z4initv4cuda3std3__45__cpo5beginE)
_ZN34_INTERNAL_497b8c4b_4_k_cu__Z4initv4cuda3std3__45__cpo5beginE:
	.zero		1
	.type		_ZN34_INTERNAL_497b8c4b_4_k_cu__Z4initv4cuda3std6ranges3__45__cpo5beginE,@object
	.size		_ZN34_INTERNAL_497b8c4b_4_k_cu__Z4initv4cuda3std6ranges3__45__cpo5beginE,(_ZN34_INTERNAL_497b8c4b_4_k_cu__Z4initv6thrust24THRUST_300001_SM_1000_NS6deviceE - _ZN34_INTERNAL_497b8c4b_4_k_cu__Z4initv4cuda3std6ranges3__45__cpo5beginE)
_ZN34_INTERNAL_497b8c4b_4_k_cu__Z4initv4cuda3std6ranges3__45__cpo5beginE:
	.zero		1
	.type		_ZN34_INTERNAL_497b8c4b_4_k_cu__Z4initv6thrust24THRUST_300001_SM_1000_NS6deviceE,@object
	.size		_ZN34_INTERNAL_497b8c4b_4_k_cu__Z4initv6thrust24THRUST_300001_SM_1000_NS6deviceE,(_ZN34_INTERNAL_497b8c4b_4_k_cu__Z4initv4cuda3std3__47nulloptE - _ZN34_INTERNAL_497b8c4b_4_k_cu__Z4initv6thrust24THRUST_300001_SM_1000_NS6deviceE)
_ZN34_INTERNAL_497b8c4b_4_k_cu__Z4initv6thrust24THRUST_300001_SM_1000_NS6deviceE:
	.zero		1
	.type		_ZN34_INTERNAL_497b8c4b_4_k_cu__Z4initv4cuda3std3__47nulloptE,@object
	.size		_ZN34_INTERNAL_497b8c4b_4_k_cu__Z4initv4cuda3std3__47nulloptE,(_ZN34_INTERNAL_497b8c4b_4_k_cu__Z4initv4cuda3std6ranges3__45__cpo8distanceE - _ZN34_INTERNAL_497b8c4b_4_k_cu__Z4initv4cuda3std3__47nulloptE)
_ZN34_INTERNAL_497b8c4b_4_k_cu__Z4initv4cuda3std3__47nulloptE:
	.zero		1
	.type		_ZN34_INTERNAL_497b8c4b_4_k_cu__Z4initv4cuda3std6ranges3__45__cpo8distanceE,@object
	.size		_ZN34_INTERNAL_497b8c4b_4_k_cu__Z4initv4cuda3std6ranges3__45__cpo8distanceE,(_ZN34_INTERNAL_497b8c4b_4_k_cu__Z4initv6thrust24THRUST_300001_SM_1000_NS12placeholders2_4E - _ZN34_INTERNAL_497b8c4b_4_k_cu__Z4initv4cuda3std6ranges3__45__cpo8distanceE)
_ZN34_INTERNAL_497b8c4b_4_k_cu__Z4initv4cuda3std6ranges3__45__cpo8distanceE:
	.zero		1
	.type		_ZN34_INTERNAL_497b8c4b_4_k_cu__Z4initv6thrust24THRUST_300001_SM_1000_NS12placeholders2_4E,@object
	.size		_ZN34_INTERNAL_497b8c4b_4_k_cu__Z4initv6thrust24THRUST_300001_SM_1000_NS12placeholders2_4E,(_ZN34_INTERNAL_497b8c4b_4_k_cu__Z4initv4cuda3std3__45__cpo6rbeginE - _ZN34_INTERNAL_497b8c4b_4_k_cu__Z4initv6thrust24THRUST_300001_SM_1000_NS12placeholders2_4E)
_ZN34_INTERNAL_497b8c4b_4_k_cu__Z4initv6thrust24THRUST_300001_SM_1000_NS12placeholders2_4E:
	.zero		1
	.type		_ZN34_INTERNAL_497b8c4b_4_k_cu__Z4initv4cuda3std3__45__cpo6rbeginE,@object
	.size		_ZN34_INTERNAL_497b8c4b_4_k_cu__Z4initv4cuda3std3__45__cpo6rbeginE,(_ZN34_INTERNAL_497b8c4b_4_k_cu__Z4initv4cuda3std6ranges3__45__cpo7advanceE - _ZN34_INTERNAL_497b8c4b_4_k_cu__Z4initv4cuda3std3__45__cpo6rbeginE)
_ZN34_INTERNAL_497b8c4b_4_k_cu__Z4initv4cuda3std3__45__cpo6rbeginE:
	.zero		1
	.type		_ZN34_INTERNAL_497b8c4b_4_k_cu__Z4initv4cuda3std6ranges3__45__cpo7advanceE,@object
	.size		_ZN34_INTERNAL_497b8c4b_4_k_cu__Z4initv4cuda3std6ranges3__45__cpo7advanceE,(_ZN34_INTERNAL_497b8c4b_4_k_cu__Z4initv6thrust24THRUST_300001_SM_1000_NS12placeholders3_10E - _ZN34_INTERNAL_497b8c4b_4_k_cu__Z4initv4cuda3std6ranges3__45__cpo7advanceE)
_ZN34_INTERNAL_497b8c4b_4_k_cu__Z4initv4cuda3std6ranges3__45__cpo7advanceE:
	.zero		1
	.type		_ZN34_INTERNAL_497b8c4b_4_k_cu__Z4initv6thrust24THRUST_300001_SM_1000_NS12placeholders3_10E,@object
	.size		_ZN34_INTERNAL_497b8c4b_4_k_cu__Z4initv6thrust24THRUST_300001_SM_1000_NS12placeholders3_10E,(_ZN34_INTERNAL_497b8c4b_4_k_cu__Z4initv4cuda3std3__48in_placeE - _ZN34_INTERNAL_497b8c4b_4_k_cu__Z4initv6thrust24THRUST_300001_SM_1000_NS12placeholders3_10E)
_ZN34_INTERNAL_497b8c4b_4_k_cu__Z4initv6thrust24THRUST_300001_SM_1000_NS12placeholders3_10E:
	.zero		1
	.type		_ZN34_INTERNAL_497b8c4b_4_k_cu__Z4initv4cuda3std3__48in_placeE,@object
	.size		_ZN34_INTERNAL_497b8c4b_4_k_cu__Z4initv4cuda3std3__48in_placeE,(_ZN34_INTERNAL_497b8c4b_4_k_cu__Z4initv4cuda3std6ranges3__45__cpo4sizeE - _ZN34_INTERNAL_497b8c4b_4_k_cu__Z4initv4cuda3std3__48in_placeE)
_ZN34_INTERNAL_497b8c4b_4_k_cu__Z4initv4cuda3std3__48in_placeE:
	.zero		1
	.type		_ZN34_INTERNAL_497b8c4b_4_k_cu__Z4initv4cuda3std6ranges3__45__cpo4sizeE,@object
	.size		_ZN34_INTERNAL_497b8c4b_4_k_cu__Z4initv4cuda3std6ranges3__45__cpo4sizeE,(_ZN34_INTERNAL_497b8c4b_4_k_cu__Z4initv6thrust24THRUST_300001_SM_1000_NS12placeholders2_2E - _ZN34_INTERNAL_497b8c4b_4_k_cu__Z4initv4cuda3std6ranges3__45__cpo4sizeE)
_ZN34_INTERNAL_497b8c4b_4_k_cu__Z4initv4cuda3std6ranges3__45__cpo4sizeE:
	.zero		1
	.type		_ZN34_INTERNAL_497b8c4b_4_k_cu__Z4initv6thrust24THRUST_300001_SM_1000_NS12placeholders2_2E,@object
	.size		_ZN34_INTERNAL_497b8c4b_4_k_cu__Z4initv6thrust24THRUST_300001_SM_1000_NS12placeholders2_2E,(_ZN34_INTERNAL_497b8c4b_4_k_cu__Z4initv4cuda3std3__45__cpo6cbeginE - _ZN34_INTERNAL_497b8c4b_4_k_cu__Z4initv6thrust24THRUST_300001_SM_1000_NS12placeholders2_2E)
_ZN34_INTERNAL_497b8c4b_4_k_cu__Z4initv6thrust24THRUST_300001_SM_1000_NS12placeholders2_2E:
	.zero		1
	.type		_ZN34_INTERNAL_497b8c4b_4_k_cu__Z4initv4cuda3std3__45__cpo6cbeginE,@object
	.size		_ZN34_INTERNAL_497b8c4b_4_k_cu__Z4initv4cuda3std3__45__cpo6cbeginE,(_ZN34_INTERNAL_497b8c4b_4_k_cu__Z4initv4cuda3std6ranges3__45__cpo6cbeginE - _ZN34_INTERNAL_497b8c4b_4_k_cu__Z4initv4cuda3std3__45__cpo6cbeginE)
_ZN34_INTERNAL_497b8c4b_4_k_cu__Z4initv4cuda3std3__45__cpo6cbeginE:
	.zero		1
	.type		_ZN34_INTERNAL_497b8c4b_4_k_cu__Z4initv4cuda3std6ranges3__45__cpo6cbeginE,@object
	.size		_ZN34_INTERNAL_497b8c4b_4_k_cu__Z4initv4cuda3std6ranges3__45__cpo6cbeginE,(_ZN34_INTERNAL_497b8c4b_4_k_cu__Z4initv6thrust24THRUST_300001_SM_1000_NS12placeholders2_6E - _ZN34_INTERNAL_497b8c4b_4_k_cu__Z4initv4cuda3std6ranges3__45__cpo6cbeginE)
_ZN34_INTERNAL_497b8c4b_4_k_cu__Z4initv4cuda3std6ranges3__45__cpo6cbeginE:
	.zero		1
	.type		_ZN34_INTERNAL_497b8c4b_4_k_cu__Z4initv6thrust24THRUST_300001_SM_1000_NS12placeholders2_6E,@object
	.size		_ZN34_INTERNAL_497b8c4b_4_k_cu__Z4initv6thrust24THRUST_300001_SM_1000_NS12placeholders2_6E,(_ZN34_INTERNAL_497b8c4b_4_k_cu__Z4initv4cuda3std3__45__cpo7crbeginE - _ZN34_INTERNAL_497b8c4b_4_k_cu__Z4initv6thrust24THRUST_300001_SM_1000_NS12placeholders2_6E)
_ZN34_INTERNAL_497b8c4b_4_k_cu__Z4initv6thrust24THRUST_300001_SM_1000_NS12placeholders2_6E:
	.zero		1
	.type		_ZN34_INTERNAL_497b8c4b_4_k_cu__Z4initv4cuda3std3__45__cpo7crbeginE,@object
	.size		_ZN34_INTERNAL_497b8c4b_4_k_cu__Z4initv4cuda3std3__45__cpo7crbeginE,(_ZN34_INTERNAL_497b8c4b_4_k_cu__Z4initv4cuda3std6ranges3__45__cpo4nextE - _ZN34_INTERNAL_497b8c4b_4_k_cu__Z4initv4cuda3std3__45__cpo7crbeginE)
_ZN34_INTERNAL_497b8c4b_4_k_cu__Z4initv4cuda3std3__45__cpo7crbeginE:
	.zero		1
	.type		_ZN34_INTERNAL_497b8c4b_4_k_cu__Z4initv4cuda3std6ranges3__45__cpo4nextE,@object
	.size		_ZN34_INTERNAL_497b8c4b_4_k_cu__Z4initv4cuda3std6ranges3__45__cpo4nextE,(_ZN34_INTERNAL_497b8c4b_4_k_cu__Z4initv4cuda3std6ranges3__45__cpo4swapE - _ZN34_INTERNAL_497b8c4b_4_k_cu__Z4initv4cuda3std6ranges3__45__cpo4nextE)
_ZN34_INTERNAL_497b8c4b_4_k_cu__Z4initv4cuda3std6ranges3__45__cpo4nextE:
	.zero		1
	.type		_ZN34_INTERNAL_497b8c4b_4_k_cu__Z4initv4cuda3std6ranges3__45__cpo4swapE,@object
	.size		_ZN34_INTERNAL_497b8c4b_4_k_cu__Z4initv4cuda3std6ranges3__45__cpo4swapE,(_ZN34_INTERNAL_497b8c4b_4_k_cu__Z4initv6thrust24THRUST_300001_SM_1000_NS8cuda_cub10par_nosyncE - _ZN34_INTERNAL_497b8c4b_4_k_cu__Z4initv4cuda3std6ranges3__45__cpo4swapE)
_ZN34_INTERNAL_497b8c4b_4_k_cu__Z4initv4cuda3std6ranges3__45__cpo4swapE:
	.zero		1
	.type		_ZN34_INTERNAL_497b8c4b_4_k_cu__Z4initv6thrust24THRUST_300001_SM_1000_NS8cuda_cub10par_nosyncE,@object
	.size		_ZN34_INTERNAL_497b8c4b_4_k_cu__Z4initv6thrust24THRUST_300001_SM_1000_NS8cuda_cub10par_nosyncE,(_ZN34_INTERNAL_497b8c4b_4_k_cu__Z4initv6thrust24THRUST_300001_SM_1000_NS3seqE - _ZN34_INTERNAL_497b8c4b_4_k_cu__Z4initv6thrust24THRUST_300001_SM_1000_NS8cuda_cub10par_nosyncE)
_ZN34_INTERNAL_497b8c4b_4_k_cu__Z4initv6thrust24THRUST_300001_SM_1000_NS8cuda_cub10par_nosyncE:
	.zero		1
	.type		_ZN34_INTERNAL_497b8c4b_4_k_cu__Z4initv6thrust24THRUST_300001_SM_1000_NS3seqE,@object
	.size		_ZN34_INTERNAL_497b8c4b_4_k_cu__Z4initv6thrust24THRUST_300001_SM_1000_NS3seqE,(_ZN34_INTERNAL_497b8c4b_4_k_cu__Z4initv4cuda3std3__420unreachable_sentinelE - _ZN34_INTERNAL_497b8c4b_4_k_cu__Z4initv6thrust24THRUST_300001_SM_1000_NS3seqE)
_ZN34_INTERNAL_497b8c4b_4_k_cu__Z4initv6thrust24THRUST_300001_SM_1000_NS3seqE:
	.zero		1
	.type		_ZN34_INTERNAL_497b8c4b_4_k_cu__Z4initv4cuda3std3__420unreachable_sentinelE,@object
	.size		_ZN34_INTERNAL_497b8c4b_4_k_cu__Z4initv4cuda3std3__420unreachable_sentinelE,(_ZN34_INTERNAL_497b8c4b_4_k_cu__Z4initv4cuda3std6ranges3__45__cpo5ssizeE - _ZN34_INTERNAL_497b8c4b_4_k_cu__Z4initv4cuda3std3__420unreachable_sentinelE)
_ZN34_INTERNAL_497b8c4b_4_k_cu__Z4initv4cuda3std3__420unreachable_sentinelE:
	.zero		1
	.type		_ZN34_INTERNAL_497b8c4b_4_k_cu__Z4initv4cuda3std6ranges3__45__cpo5ssizeE,@object
	.size		_ZN34_INTERNAL_497b8c4b_4_k_cu__Z4initv4cuda3std6ranges3__45__cpo5ssizeE,(_ZN34_INTERNAL_497b8c4b_4_k_cu__Z4initv6thrust24THRUST_300001_SM_1000_NS12placeholders2_3E - _ZN34_INTERNAL_497b8c4b_4_k_cu__Z4initv4cuda3std6ranges3__45__cpo5ssizeE)
_ZN34_INTERNAL_497b8c4b_4_k_cu__Z4initv4cuda3std6ranges3__45__cpo5ssizeE:
	.zero		1
	.type		_ZN34_INTERNAL_497b8c4b_4_k_cu__Z4initv6thrust24THRUST_300001_SM_1000_NS12placeholders2_3E,@object
	.size		_ZN34_INTERNAL_497b8c4b_4_k_cu__Z4initv6thrust24THRUST_300001_SM_1000_NS12placeholders2_3E,(_ZN34_INTERNAL_497b8c4b_4_k_cu__Z4initv4cuda3std3__45__cpo4cendE - _ZN34_INTERNAL_497b8c4b_4_k_cu__Z4initv6thrust24THRUST_300001_SM_1000_NS12placeholders2_3E)
_ZN34_INTERNAL_497b8c4b_4_k_cu__Z4initv6thrust24THRUST_300001_SM_1000_NS12placeholders2_3E:
	.zero		1
	.type		_ZN34_INTERNAL_497b8c4b_4_k_cu__Z4initv4cuda3std3__45__cpo4cendE,@object
	.size		_ZN34_INTERNAL_497b8c4b_4_k_cu__Z4initv4cuda3std3__45__cpo4cendE,(_ZN34_INTERNAL_497b8c4b_4_k_cu__Z4initv4cuda3std6ranges3__45__cpo4cendE - _ZN34_INTERNAL_497b8c4b_4_k_cu__Z4initv4cuda3std3__45__cpo4cendE)
_ZN34_INTERNAL_497b8c4b_4_k_cu__Z4initv4cuda3std3__45__cpo4cendE:
	.zero		1
	.type		_ZN34_INTERNAL_497b8c4b_4_k_cu__Z4initv4cuda3std6ranges3__45__cpo4cendE,@object
	.size		_ZN34_INTERNAL_497b8c4b_4_k_cu__Z4initv4cuda3std6ranges3__45__cpo4cendE,(_ZN34_INTERNAL_497b8c4b_4_k_cu__Z4initv6thrust24THRUST_300001_SM_1000_NS12placeholders2_7E - _ZN34_INTERNAL_497b8c4b_4_k_cu__Z4initv4cuda3std6ranges3__45__cpo4cendE)
_ZN34_INTERNAL_497b8c4b_4_k_cu__Z4initv4cuda3std6ranges3__45__cpo4cendE:
	.zero		1
	.type		_ZN34_INTERNAL_497b8c4b_4_k_cu__Z4initv6thrust24THRUST_300001_SM_1000_NS12placeholders2_7E,@object
	.size		_ZN34_INTERNAL_497b8c4b_4_k_cu__Z4initv6thrust24THRUST_300001_SM_1000_NS12placeholders2_7E,(_ZN34_INTERNAL_497b8c4b_4_k_cu__Z4initv4cuda3std3__45__cpo5crendE - _ZN34_INTERNAL_497b8c4b_4_k_cu__Z4initv6thrust24THRUST_300001_SM_1000_NS12placeholders2_7E)
_ZN34_INTERNAL_497b8c4b_4_k_cu__Z4initv6thrust24THRUST_300001_SM_1000_NS12placeholders2_7E:
	.zero		1
	.type		_ZN34_INTERNAL_497b8c4b_4_k_cu__Z4initv4cuda3std3__45__cpo5crendE,@object
	.size		_ZN34_INTERNAL_497b8c4b_4_k_cu__Z4initv4cuda3std3__45__cpo5crendE,(_ZN34_INTERNAL_497b8c4b_4_k_cu__Z4initv4cuda3std6ranges3__45__cpo4prevE - _ZN34_INTERNAL_497b8c4b_4_k_cu__Z4initv4cuda3std3__45__cpo5crendE)
_ZN34_INTERNAL_497b8c4b_4_k_cu__Z4initv4cuda3std3__45__cpo5crendE:
	.zero		1
	.type		_ZN34_INTERNAL_497b8c4b_4_k_cu__Z4initv4cuda3std6ranges3__45__cpo4prevE,@object
	.size		_ZN34_INTERNAL_497b8c4b_4_k_cu__Z4initv4cuda3std6ranges3__45__cpo4prevE,(_ZN34_INTERNAL_497b8c4b_4_k_cu__Z4initv4cuda3std6ranges3__45__cpo9iter_moveE - _ZN34_INTERNAL_497b8c4b_4_k_cu__Z4initv4cuda3std6ranges3__45__cpo4prevE)
_ZN34_INTERNAL_497b8c4b_4_k_cu__Z4initv4cuda3std6ranges3__45__cpo4prevE:
	.zero		1
	.type		_ZN34_INTERNAL_497b8c4b_4_k_cu__Z4initv4cuda3std6ranges3__45__cpo9iter_moveE,@object
	.size		_ZN34_INTERNAL_497b8c4b_4_k_cu__Z4initv4cuda3std6ranges3__45__cpo9iter_moveE,(_ZN34_INTERNAL_497b8c4b_4_k_cu__Z4initv6thrust24THRUST_300001_SM_1000_NS6system6detail10sequential3seqE - _ZN34_INTERNAL_497b8c4b_4_k_cu__Z4initv4cuda3std6ranges3__45__cpo9iter_moveE)
_ZN34_INTERNAL_497b8c4b_4_k_cu__Z4initv4cuda3std6ranges3__45__cpo9iter_moveE:
	.zero		1
	.type		_ZN34_INTERNAL_497b8c4b_4_k_cu__Z4initv6thrust24THRUST_300001_SM_1000_NS6system6detail10sequential3seqE,@object
	.size		_ZN34_INTERNAL_497b8c4b_4_k_cu__Z4initv6thrust24THRUST_300001_SM_1000_NS6system6detail10sequential3seqE,(_ZN34_INTERNAL_497b8c4b_4_k_cu__Z4initv6thrust24THRUST_300001_SM_1000_NS12placeholders2_9E - _ZN34_INTERNAL_497b8c4b_4_k_cu__Z4initv6thrust24THRUST_300001_SM_1000_NS6system6detail10sequential3seqE)
_ZN34_INTERNAL_497b8c4b_4_k_cu__Z4initv6thrust24THRUST_300001_SM_1000_NS6system6detail10sequential3seqE:
	.zero		1
	.type		_ZN34_INTERNAL_497b8c4b_4_k_cu__Z4initv6thrust24THRUST_300001_SM_1000_NS12placeholders2_9E,@object
	.size		_ZN34_INTERNAL_497b8c4b_4_k_cu__Z4initv6thrust24THRUST_300001_SM_1000_NS12placeholders2_9E,(_ZN34_INTERNAL_497b8c4b_4_k_cu__Z4initv4cuda3std3__419piecewise_constructE - _ZN34_INTERNAL_497b8c4b_4_k_cu__Z4initv6thrust24THRUST_300001_SM_1000_NS12placeholders2_9E)
_ZN34_INTERNAL_497b8c4b_4_k_cu__Z4initv6thrust24THRUST_300001_SM_1000_NS12placeholders2_9E:
	.zero		1
	.type		_ZN34_INTERNAL_497b8c4b_4_k_cu__Z4initv4cuda3std3__419piecewise_constructE,@object
	.size		_ZN34_INTERNAL_497b8c4b_4_k_cu__Z4initv4cuda3std3__419piecewise_constructE,(_ZN34_INTERNAL_497b8c4b_4_k_cu__Z4initv4cuda3std6ranges3__45__cpo5cdataE - _ZN34_INTERNAL_497b8c4b_4_k_cu__Z4initv4cuda3std3__419piecewise_constructE)
_ZN34_INTERNAL_497b8c4b_4_k_cu__Z4initv4cuda3std3__419piecewise_constructE:
	.zero		1
	.type		_ZN34_INTERNAL_497b8c4b_4_k_cu__Z4initv4cuda3std6ranges3__45__cpo5cdataE,@object
	.size		_ZN34_INTERNAL_497b8c4b_4_k_cu__Z4initv4cuda3std6ranges3__45__cpo5cdataE,(_ZN34_INTERNAL_497b8c4b_4_k_cu__Z4initv6thrust24THRUST_300001_SM_1000_NS12placeholders2_1E - _ZN34_INTERNAL_497b8c4b_4_k_cu__Z4initv4cuda3std6ranges3__45__cpo5cdataE)
_ZN34_INTERNAL_497b8c4b_4_k_cu__Z4initv4cuda3std6ranges3__45__cpo5cdataE:
	.zero		1
	.type		_ZN34_INTERNAL_497b8c4b_4_k_cu__Z4initv6thrust24THRUST_300001_SM_1000_NS12placeholders2_1E,@object
	.size		_ZN34_INTERNAL_497b8c4b_4_k_cu__Z4initv6thrust24THRUST_300001_SM_1000_NS12placeholders2_1E,(_ZN34_INTERNAL_497b8c4b_4_k_cu__Z4initv4cuda3std3__45__cpo3endE - _ZN34_INTERNAL_497b8c4b_4_k_cu__Z4initv6thrust24THRUST_300001_SM_1000_NS12placeholders2_1E)
_ZN34_INTERNAL_497b8c4b_4_k_cu__Z4initv6thrust24THRUST_300001_SM_1000_NS12placeholders2_1E:
	.zero		1
	.type		_ZN34_INTERNAL_497b8c4b_4_k_cu__Z4initv4cuda3std3__45__cpo3endE,@object
	.size		_ZN34_INTERNAL_497b8c4b_4_k_cu__Z4initv4cuda3std3__45__cpo3endE,(_ZN34_INTERNAL_497b8c4b_4_k_cu__Z4initv4cuda3std6ranges3__45__cpo3endE - _ZN34_INTERNAL_497b8c4b_4_k_cu__Z4initv4cuda3std3__45__cpo3endE)
_ZN34_INTERNAL_497b8c4b_4_k_cu__Z4initv4cuda3std3__45__cpo3endE:
	.zero		1
	.type		_ZN34_INTERNAL_497b8c4b_4_k_cu__Z4initv4cuda3std6ranges3__45__cpo3endE,@object
	.size		_ZN34_INTERNAL_497b8c4b_4_k_cu__Z4initv4cuda3std6ranges3__45__cpo3endE,(_ZN34_INTERNAL_497b8c4b_4_k_cu__Z4initv6thrust24THRUST_300001_SM_1000_NS12placeholders2_5E - _ZN34_INTERNAL_497b8c4b_4_k_cu__Z4initv4cuda3std6ranges3__45__cpo3endE)
_ZN34_INTERNAL_497b8c4b_4_k_cu__Z4initv4cuda3std6ranges3__45__cpo3endE:
	.zero		1
	.type		_ZN34_INTERNAL_497b8c4b_4_k_cu__Z4initv6thrust24THRUST_300001_SM_1000_NS12placeholders2_5E,@object
	.size		_ZN34_INTERNAL_497b8c4b_4_k_cu__Z4initv6thrust24THRUST_300001_SM_1000_NS12placeholders2_5E,(_ZN34_INTERNAL_497b8c4b_4_k_cu__Z4initv4cuda3std3__45__cpo4rendE - _ZN34_INTERNAL_497b8c4b_4_k_cu__Z4initv6thrust24THRUST_300001_SM_1000_NS12placeholders2_5E)
_ZN34_INTERNAL_497b8c4b_4_k_cu__Z4initv6thrust24THRUST_300001_SM_1000_NS12placeholders2_5E:
	.zero		1
	.type		_ZN34_INTERNAL_497b8c4b_4_k_cu__Z4initv4cuda3std3__45__cpo4rendE,@object
	.size		_ZN34_INTERNAL_497b8c4b_4_k_cu__Z4initv4cuda3std3__45__cpo4rendE,(_ZN34_INTERNAL_497b8c4b_4_k_cu__Z4initv4cuda3std6ranges3__45__cpo9iter_swapE - _ZN34_INTERNAL_497b8c4b_4_k_cu__Z4initv4cuda3std3__45__cpo4rendE)
_ZN34_INTERNAL_497b8c4b_4_k_cu__Z4initv4cuda3std3__45__cpo4rendE:
	.zero		1
	.type		_ZN34_INTERNAL_497b8c4b_4_k_cu__Z4initv4cuda3std6ranges3__45__cpo9iter_swapE,@object
	.size		_ZN34_INTERNAL_497b8c4b_4_k_cu__Z4initv4cuda3std6ranges3__45__cpo9iter_swapE,(_ZN34_INTERNAL_497b8c4b_4_k_cu__Z4initv4cuda3std3__48unexpectE - _ZN34_INTERNAL_497b8c4b_4_k_cu__Z4initv4cuda3std6ranges3__45__cpo9iter_swapE)
_ZN34_INTERNAL_497b8c4b_4_k_cu__Z4initv4cuda3std6ranges3__45__cpo9iter_swapE:
	.zero		1
	.type		_ZN34_INTERNAL_497b8c4b_4_k_cu__Z4initv4cuda3std3__48unexpectE,@object
	.size		_ZN34_INTERNAL_497b8c4b_4_k_cu__Z4initv4cuda3std3__48unexpectE,(_ZN34_INTERNAL_497b8c4b_4_k_cu__Z4initv6thrust24THRUST_300001_SM_1000_NS8cuda_cub3parE - _ZN34_INTERNAL_497b8c4b_4_k_cu__Z4initv4cuda3std3__48unexpectE)
_ZN34_INTERNAL_497b8c4b_4_k_cu__Z4initv4cuda3std3__48unexpectE:
	.zero		1
	.type		_ZN34_INTERNAL_497b8c4b_4_k_cu__Z4initv6thrust24THRUST_300001_SM_1000_NS8cuda_cub3parE,@object
	.size		_ZN34_INTERNAL_497b8c4b_4_k_cu__Z4initv6thrust24THRUST_300001_SM_1000_NS8cuda_cub3parE,(.L_29 - _ZN34_INTERNAL_497b8c4b_4_k_cu__Z4initv6thrust24THRUST_300001_SM_1000_NS8cuda_cub3parE)
_ZN34_INTERNAL_497b8c4b_4_k_cu__Z4initv6thrust24THRUST_300001_SM_1000_NS8cuda_cub3parE:
	.zero		1
.L_29:


//--------------------- .nv.constant0._ZN3cub18CUB_300001_SM_10006detail8for_each13static_kernelINS2_12policy_hub_t12policy_500_tEmN6thrust24THRUST_300001_SM_1000_NS8cuda_cub20__uninitialized_fill7functorINS7_10device_ptrIfEEfEEEEvT0_T1_ --------------------------
	.section	.nv.constant0._ZN3cub18CUB_300001_SM_10006detail8for_each13static_kernelINS2_12policy_hub_t12policy_500_tEmN6thrust24THRUST_300001_SM_1000_NS8cuda_cub20__uninitialized_fill7functorINS7_10device_ptrIfEEfEEEEvT0_T1_,"a",@progbits
	.sectionflags	@""
	.align	4
.nv.constant0._ZN3cub18CUB_300001_SM_10006detail8for_each13static_kernelINS2_12policy_hub_t12policy_500_tEmN6thrust24THRUST_300001_SM_1000_NS8cuda_cub20__uninitialized_fill7functorINS7_10device_ptrIfEEfEEEEvT0_T1_:
	.zero		920


//--------------------- .nv.constant0._ZN3cub18CUB_300001_SM_10006detail11EmptyKernelIvEEvv --------------------------
	.section	.nv.constant0._ZN3cub18CUB_300001_SM_10006detail11EmptyKernelIvEEvv,"a",@progbits
	.sectionflags	@""
	.align	4
.nv.constant0._ZN3cub18CUB_300001_SM_10006detail11EmptyKernelIvEEvv:
	.zero		896


//--------------------- .nv.constant0._Z7processiPfS_ --------------------------
	.section	.nv.constant0._Z7processiPfS_,"a",@progbits
	.sectionflags	@""
	.align	4
.nv.constant0._Z7processiPfS_:
	.zero		920


//--------------------- .nv.constant0._Z4initv    --------------------------
	.section	.nv.constant0._Z4initv,"a",@progbits
	.sectionflags	@""
	.align	4
.nv.constant0._Z4initv:
	.zero		896


//--------------------- SYMBOLS --------------------------

	.type		.nv.reservedSmem.offset0,@object
	.size		.nv.reservedSmem.offset0,0x4
